//
// Generated by NVIDIA NVVM Compiler
//
// Compiler Build ID: CL-36424714
// Cuda compilation tools, release 13.0, V13.0.88
// Based on NVVM 20.0.0
//

.version 9.0
.target sm_100
.address_size 64

	// .globl	_Z4initPd
.global .align 8 .f64 delt_d;
.global .align 8 .f64 freeze_temp_d;
.global .align 8 .f64 initial_d;
.global .align 8 .f64 bound_d;
.global .align 4 .u32 problem_size_d;
.global .align 8 .f64 dx_d;
.global .align 8 .f64 dt_d;

.visible .entry _Z4initPd(
	.param .u64 .ptr .align 1 _Z4initPd_param_0
)
{
	.reg .pred 	%p<13>;
	.reg .b32 	%r<24>;
	.reg .b64 	%rd<7>;
	.reg .b64 	%fd<3>;

	ld.param.u64 	%rd2, [_Z4initPd_param_0];
	cvta.to.global.u64 	%rd1, %rd2;
	mov.u32 	%r5, %tid.x;
	mov.u32 	%r6, %ntid.x;
	mov.u32 	%r7, %ctaid.x;
	mad.lo.s32 	%r1, %r6, %r7, %r5;
	mov.u32 	%r8, %tid.y;
	mov.u32 	%r9, %ntid.y;
	mov.u32 	%r10, %ctaid.y;
	mad.lo.s32 	%r11, %r9, %r10, %r8;
	mov.u32 	%r12, %tid.z;
	mov.u32 	%r13, %ntid.z;
	mov.u32 	%r14, %ctaid.z;
	mad.lo.s32 	%r15, %r13, %r14, %r12;
	ld.global.u32 	%r16, [problem_size_d];
	max.s32 	%r17, %r1, %r11;
	max.s32 	%r18, %r17, %r15;
	setp.ge.s32 	%p1, %r18, %r16;
	@%p1 bra 	$L__BB0_4;
	setp.lt.s32 	%p2, %r1, 1;
	add.s32 	%r19, %r16, -1;
	setp.ge.u32 	%p3, %r1, %r19;
	or.pred  	%p4, %p2, %p3;
	setp.eq.s32 	%p5, %r11, 0;
	or.pred  	%p6, %p5, %p4;
	setp.ge.u32 	%p7, %r11, %r19;
	or.pred  	%p8, %p6, %p7;
	setp.eq.s32 	%p9, %r15, 0;
	or.pred  	%p10, %p8, %p9;
	setp.ge.u32 	%p11, %r15, %r19;
	or.pred  	%p12, %p10, %p11;
	@%p12 bra 	$L__BB0_3;
	ld.global.f64 	%fd2, [initial_d];
	mad.lo.s32 	%r22, %r16, %r15, %r11;
	mad.lo.s32 	%r23, %r22, %r16, %r1;
	mul.wide.s32 	%rd5, %r23, 8;
	add.s64 	%rd6, %rd1, %rd5;
	st.global.f64 	[%rd6], %fd2;
	bra.uni 	$L__BB0_4;
$L__BB0_3:
	ld.global.f64 	%fd1, [bound_d];
	mad.lo.s32 	%r20, %r16, %r15, %r11;
	mad.lo.s32 	%r21, %r20, %r16, %r1;
	mul.wide.s32 	%rd3, %r21, 8;
	add.s64 	%rd4, %rd1, %rd3;
	st.global.f64 	[%rd4], %fd1;
$L__BB0_4:
	ret;

}
	// .globl	_Z5solvePdS_
.visible .entry _Z5solvePdS_(
	.param .u64 .ptr .align 1 _Z5solvePdS__param_0,
	.param .u64 .ptr .align 1 _Z5solvePdS__param_1
)
{
	.reg .pred 	%p<44>;
	.reg .b32 	%r<31>;
	.reg .b64 	%rd<17>;
	.reg .b64 	%fd<117>;

	ld.param.u64 	%rd3, [_Z5solvePdS__param_0];
	ld.param.u64 	%rd4, [_Z5solvePdS__param_1];
	cvta.to.global.u64 	%rd1, %rd4;
	mov.u32 	%r8, %tid.x;
	mov.u32 	%r9, %ntid.x;
	mov.u32 	%r10, %ctaid.x;
	mad.lo.s32 	%r11, %r9, %r10, %r8;
	mov.u32 	%r12, %tid.y;
	mov.u32 	%r13, %ntid.y;
	mov.u32 	%r14, %ctaid.y;
	mad.lo.s32 	%r15, %r13, %r14, %r12;
	mov.u32 	%r16, %tid.z;
	mov.u32 	%r17, %ntid.z;
	mov.u32 	%r18, %ctaid.z;
	mad.lo.s32 	%r19, %r17, %r18, %r16;
	setp.lt.s32 	%p1, %r11, 1;
	ld.global.u32 	%r20, [problem_size_d];
	add.s32 	%r21, %r20, -1;
	setp.ge.s32 	%p2, %r11, %r21;
	or.pred  	%p3, %p1, %p2;
	setp.eq.s32 	%p4, %r15, 0;
	or.pred  	%p5, %p4, %p3;
	setp.ge.s32 	%p6, %r15, %r21;
	or.pred  	%p7, %p5, %p6;
	setp.eq.s32 	%p8, %r19, 0;
	or.pred  	%p9, %p7, %p8;
	setp.ge.s32 	%p10, %r19, %r21;
	or.pred  	%p11, %p9, %p10;
	@%p11 bra 	$L__BB1_45;
	mul.lo.s32 	%r5, %r20, %r19;
	add.s32 	%r6, %r5, %r15;
	mad.lo.s32 	%r7, %r6, %r20, %r11;
	mul.wide.s32 	%rd5, %r7, 8;
	add.s64 	%rd2, %rd1, %rd5;
	ld.global.f64 	%fd1, [%rd2];
	ld.global.f64 	%fd2, [dt_d];
	ld.global.f64 	%fd3, [dx_d];
	ld.global.f64 	%fd4, [freeze_temp_d];
	ld.global.f64 	%fd5, [delt_d];
	sub.f64 	%fd6, %fd4, %fd5;
	setp.lt.f64 	%p12, %fd1, %fd6;
	mov.f64 	%fd104, 0d413D4C0000000000;
	@%p12 bra 	$L__BB1_8;
	setp.ltu.f64 	%p13, %fd1, %fd6;
	setp.geu.f64 	%p14, %fd1, %fd4;
	or.pred  	%p15, %p14, %p13;
	@%p15 bra 	$L__BB1_4;
	mov.f64 	%fd41, 0d40E01D0000000000;
	div.rn.f64 	%fd42, %fd41, %fd5;
	fma.rn.f64 	%fd43, %fd42, 0d3FE0000000000000, 0d4099000000000000;
	mul.f64 	%fd104, %fd43, 0d4092C00000000000;
	bra.uni 	$L__BB1_8;
$L__BB1_4:
	setp.ltu.f64 	%p16, %fd1, %fd4;
	add.f64 	%fd8, %fd4, %fd5;
	setp.geu.f64 	%p17, %fd1, %fd8;
	or.pred  	%p18, %p16, %p17;
	@%p18 bra 	$L__BB1_6;
	mov.f64 	%fd38, 0d40E01D0000000000;
	div.rn.f64 	%fd39, %fd38, %fd5;
	fma.rn.f64 	%fd40, %fd39, 0d3FE0000000000000, 0d409DB00000000000;
	mul.f64 	%fd104, %fd40, 0d4092C00000000000;
	bra.uni 	$L__BB1_8;
$L__BB1_6:
	setp.ltu.f64 	%p19, %fd1, %fd8;
	mov.f64 	%fd104, 0d0000000000000000;
	@%p19 bra 	$L__BB1_8;
	mov.f64 	%fd104, 0d4141652000000000;
$L__BB1_8:
	mul.f64 	%fd45, %fd3, %fd3;
	mul.f64 	%fd46, %fd45, %fd104;
	div.rn.f64 	%fd11, %fd2, %fd46;
	ld.global.f64 	%fd12, [%rd2+8];
	setp.lt.f64 	%p20, %fd12, %fd4;
	mov.f64 	%fd105, 0d40A9E00000000000;
	@%p20 bra 	$L__BB1_11;
	setp.ltu.f64 	%p21, %fd12, %fd4;
	mov.f64 	%fd105, 0d0000000000000000;
	@%p21 bra 	$L__BB1_11;
	mov.f64 	%fd105, 0d40A4400000000000;
$L__BB1_11:
	setp.lt.f64 	%p22, %fd1, %fd4;
	mov.f64 	%fd106, 0d40A9E00000000000;
	@%p22 bra 	$L__BB1_14;
	setp.ltu.f64 	%p23, %fd1, %fd4;
	mov.f64 	%fd106, 0d0000000000000000;
	@%p23 bra 	$L__BB1_14;
	mov.f64 	%fd106, 0d40A4400000000000;
$L__BB1_14:
	setp.lt.f64 	%p24, %fd1, %fd4;
	add.f64 	%fd53, %fd105, %fd106;
	mul.f64 	%fd54, %fd53, 0d3FE0000000000000;
	sub.f64 	%fd55, %fd12, %fd1;
	mul.f64 	%fd15, %fd54, %fd55;
	mov.f64 	%fd107, 0d40A9E00000000000;
	@%p24 bra 	$L__BB1_17;
	setp.ltu.f64 	%p25, %fd1, %fd4;
	mov.f64 	%fd107, 0d0000000000000000;
	@%p25 bra 	$L__BB1_17;
	mov.f64 	%fd107, 0d40A4400000000000;
$L__BB1_17:
	ld.global.f64 	%fd17, [%rd2+-8];
	setp.lt.f64 	%p26, %fd17, %fd4;
	mov.f64 	%fd108, 0d40A9E00000000000;
	@%p26 bra 	$L__BB1_20;
	setp.ltu.f64 	%p27, %fd17, %fd4;
	mov.f64 	%fd108, 0d0000000000000000;
	@%p27 bra 	$L__BB1_20;
	mov.f64 	%fd108, 0d40A4400000000000;
$L__BB1_20:
	add.f64 	%fd62, %fd107, %fd108;
	mul.f64 	%fd63, %fd62, 0dBFE0000000000000;
	sub.f64 	%fd64, %fd1, %fd17;
	fma.rn.f64 	%fd19, %fd63, %fd64, %fd15;
	mul.wide.s32 	%rd6, %r20, 8;
	add.s64 	%rd7, %rd2, %rd6;
	ld.global.f64 	%fd20, [%rd7];
	setp.lt.f64 	%p28, %fd20, %fd4;
	mov.f64 	%fd109, 0d40A9E00000000000;
	@%p28 bra 	$L__BB1_23;
	setp.ltu.f64 	%p29, %fd20, %fd4;
	mov.f64 	%fd109, 0d0000000000000000;
	@%p29 bra 	$L__BB1_23;
	mov.f64 	%fd109, 0d40A4400000000000;
$L__BB1_23:
	setp.lt.f64 	%p30, %fd1, %fd4;
	mov.f64 	%fd110, 0d40A9E00000000000;
	@%p30 bra 	$L__BB1_26;
	setp.ltu.f64 	%p31, %fd1, %fd4;
	mov.f64 	%fd110, 0d0000000000000000;
	@%p31 bra 	$L__BB1_26;
	mov.f64 	%fd110, 0d40A4400000000000;
$L__BB1_26:
	setp.lt.f64 	%p32, %fd1, %fd4;
	add.f64 	%fd71, %fd109, %fd110;
	mul.f64 	%fd72, %fd71, 0d3FE0000000000000;
	sub.f64 	%fd73, %fd20, %fd1;
	mul.f64 	%fd23, %fd72, %fd73;
	mov.f64 	%fd111, 0d40A9E00000000000;
	@%p32 bra 	$L__BB1_29;
	setp.ltu.f64 	%p33, %fd1, %fd4;
	mov.f64 	%fd111, 0d0000000000000000;
	@%p33 bra 	$L__BB1_29;
	mov.f64 	%fd111, 0d40A4400000000000;
$L__BB1_29:
	add.s32 	%r22, %r6, -1;
	mad.lo.s32 	%r23, %r22, %r20, %r11;
	mul.wide.s32 	%rd8, %r23, 8;
	add.s64 	%rd9, %rd1, %rd8;
	ld.global.f64 	%fd25, [%rd9];
	setp.lt.f64 	%p34, %fd25, %fd4;
	mov.f64 	%fd112, 0d40A9E00000000000;
	@%p34 bra 	$L__BB1_32;
	setp.ltu.f64 	%p35, %fd25, %fd4;
	mov.f64 	%fd112, 0d0000000000000000;
	@%p35 bra 	$L__BB1_32;
	mov.f64 	%fd112, 0d40A4400000000000;
$L__BB1_32:
	add.f64 	%fd80, %fd111, %fd112;
	mul.f64 	%fd81, %fd80, 0dBFE0000000000000;
	sub.f64 	%fd82, %fd1, %fd25;
	fma.rn.f64 	%fd83, %fd81, %fd82, %fd23;
	add.f64 	%fd27, %fd19, %fd83;
	add.s32 	%r24, %r6, %r20;
	mad.lo.s32 	%r25, %r24, %r20, %r11;
	mul.wide.s32 	%rd10, %r25, 8;
	add.s64 	%rd11, %rd1, %rd10;
	ld.global.f64 	%fd28, [%rd11];
	setp.lt.f64 	%p36, %fd28, %fd4;
	mov.f64 	%fd113, 0d40A9E00000000000;
	@%p36 bra 	$L__BB1_35;
	setp.ltu.f64 	%p37, %fd28, %fd4;
	mov.f64 	%fd113, 0d0000000000000000;
	@%p37 bra 	$L__BB1_35;
	mov.f64 	%fd113, 0d40A4400000000000;
$L__BB1_35:
	setp.lt.f64 	%p38, %fd1, %fd4;
	mov.f64 	%fd114, 0d40A9E00000000000;
	@%p38 bra 	$L__BB1_38;
	setp.ltu.f64 	%p39, %fd1, %fd4;
	mov.f64 	%fd114, 0d0000000000000000;
	@%p39 bra 	$L__BB1_38;
	mov.f64 	%fd114, 0d40A4400000000000;
$L__BB1_38:
	setp.lt.f64 	%p40, %fd1, %fd4;
	add.f64 	%fd90, %fd113, %fd114;
	mul.f64 	%fd91, %fd90, 0d3FE0000000000000;
	sub.f64 	%fd92, %fd28, %fd1;
	mul.f64 	%fd31, %fd91, %fd92;
	mov.f64 	%fd115, 0d40A9E00000000000;
	@%p40 bra 	$L__BB1_41;
	setp.ltu.f64 	%p41, %fd1, %fd4;
	mov.f64 	%fd115, 0d0000000000000000;
	@%p41 bra 	$L__BB1_41;
	mov.f64 	%fd115, 0d40A4400000000000;
$L__BB1_41:
	shl.b32 	%r26, %r20, 1;
	add.s32 	%r27, %r5, %r20;
	sub.s32 	%r28, %r27, %r26;
	add.s32 	%r29, %r28, %r15;
	mad.lo.s32 	%r30, %r29, %r20, %r11;
	mul.wide.s32 	%rd12, %r30, 8;
	add.s64 	%rd13, %rd1, %rd12;
	ld.global.f64 	%fd33, [%rd13];
	setp.lt.f64 	%p42, %fd33, %fd4;
	mov.f64 	%fd116, 0d40A9E00000000000;
	@%p42 bra 	$L__BB1_44;
	setp.ltu.f64 	%p43, %fd33, %fd4;
	mov.f64 	%fd116, 0d0000000000000000;
	@%p43 bra 	$L__BB1_44;
	mov.f64 	%fd116, 0d40A4400000000000;
$L__BB1_44:
	add.f64 	%fd98, %fd115, %fd116;
	mul.f64 	%fd99, %fd98, 0dBFE0000000000000;
	sub.f64 	%fd100, %fd1, %fd33;
	fma.rn.f64 	%fd101, %fd99, %fd100, %fd31;
	add.f64 	%fd102, %fd27, %fd101;
	fma.rn.f64 	%fd103, %fd11, %fd102, %fd1;
	cvta.to.global.u64 	%rd14, %rd3;
	add.s64 	%rd16, %rd14, %rd5;
	st.global.f64 	[%rd16], %fd103;
$L__BB1_45:
	ret;

}


// ===== COMPILED SASS (sm_100) =====

	.target	sm_100

	.elftype	@"ET_EXEC"


//--------------------- .note.nv.tkinfo           --------------------------
	.section	.note.nv.tkinfo,"",@"SHT_NOTE"
	.sectionflags	@"SHF_NOTE_NV_TKINFO"
	.tkinfo
        /*0018*/ 	.word	0x00000002
        /*0030*/ 	.string	""
        /*0030*/ 	.string	"ptxas"
        /*0030*/ 	.string	"Cuda compilation tools, release 13.0, V13.0.88"
        /*0030*/ 	.string	"Build cuda_13.0.r13.0/compiler.36424714_0"
        /*0030*/ 	.string	"-arch sm_100 -m 64 "



//--------------------- .note.nv.cuinfo           --------------------------
	.section	.note.nv.cuinfo,"",@"SHT_NOTE"
	.sectionflags	@"SHF_NOTE_NV_CUINFO"
        /*0018*/ 	.short	0x0002
        /*001a*/ 	.short	0x0064
        /*001c*/ 	.short	0x0082
	.zero		2


//--------------------- .nv.info                  --------------------------
	.section	.nv.info,"",@"SHT_CUDA_INFO"
	.align	4


	//----- nvinfo : EIATTR_REGCOUNT
	.align		4
        /*0000*/ 	.byte	0x04, 0x2f
        /*0002*/ 	.short	(.L_8 - .L_7)
	.align		4
.L_7:
        /*0004*/ 	.word	index@(_Z4initPd)
        /*0008*/ 	.word	0x0000000e


	//----- nvinfo : EIATTR_FRAME_SIZE
	.align		4
.L_8:
        /*000c*/ 	.byte	0x04, 0x11
        /*000e*/ 	.short	(.L_10 - .L_9)
	.align		4
.L_9:
        /*0010*/ 	.word	index@(_Z4initPd)
        /*0014*/ 	.word	0x00000000


	//----- nvinfo : EIATTR_REGCOUNT
	.align		4
.L_10:
        /*0018*/ 	.byte	0x04, 0x2f
        /*001a*/ 	.short	(.L_12 - .L_11)
	.align		4
.L_11:
        /*001c*/ 	.word	index@(_Z5solvePdS_)
        /*0020*/ 	.word	0x00000025


	//----- nvinfo : EIATTR_FRAME_SIZE
	.align		4
.L_12:
        /*0024*/ 	.byte	0x04, 0x11
        /*0026*/ 	.short	(.L_14 - .L_13)
	.align		4
.L_13:
        /*0028*/ 	.word	index@($__internal_0_$__cuda_sm20_div_rn_f64_full)
        /*002c*/ 	.word	0x00000000


	//----- nvinfo : EIATTR_FRAME_SIZE
	.align		4
.L_14:
        /*0030*/ 	.byte	0x04, 0x11
        /*0032*/ 	.short	(.L_16 - .L_15)
	.align		4
.L_15:
        /*0034*/ 	.word	index@(_Z5solvePdS_)
        /*0038*/ 	.word	0x00000000


	//----- nvinfo : EIATTR_MIN_STACK_SIZE
	.align		4
.L_16:
        /*003c*/ 	.byte	0x04, 0x12
        /*003e*/ 	.short	(.L_18 - .L_17)
	.align		4
.L_17:
        /*0040*/ 	.word	index@(_Z5solvePdS_)
        /*0044*/ 	.word	0x00000000


	//----- nvinfo : EIATTR_MIN_STACK_SIZE
	.align		4
.L_18:
        /*0048*/ 	.byte	0x04, 0x12
        /*004a*/ 	.short	(.L_20 - .L_19)
	.align		4
.L_19:
        /*004c*/ 	.word	index@(_Z4initPd)
        /*0050*/ 	.word	0x00000000
.L_20:


//--------------------- .nv.compat                --------------------------
	.section	.nv.compat,"",@"SHT_CUDA_COMPAT_INFO"
	.align	4
        /*0000*/ 	.byte	0x02, 0x09, 0x00, 0x00, 0x02, 0x02, 0x01, 0x00, 0x02, 0x05, 0x05, 0x00, 0x03, 0x07, 0x01, 0x01
        /*0010*/ 	.byte	0x02, 0x03, 0x00, 0x00, 0x02, 0x06, 0x01, 0x00, 0x04, 0x0b, 0x08, 0x00, 0x01, 0x00, 0x00, 0x00
        /*0020*/ 	.byte	0x00, 0x00, 0x00, 0x00


//--------------------- .nv.info._Z5solvePdS_     --------------------------
	.section	.nv.info._Z5solvePdS_,"",@"SHT_CUDA_INFO"
	.sectionflags	@""
	.align	4


	//----- nvinfo : EIATTR_CUDA_API_VERSION
	.align		4
        /*0000*/ 	.byte	0x04, 0x37
        /*0002*/ 	.short	(.L_22 - .L_21)
.L_21:
        /*0004*/ 	.word	0x00000082


	//----- nvinfo : EIATTR_KPARAM_INFO
	.align		4
.L_22:
        /*0008*/ 	.byte	0x04, 0x17
        /*000a*/ 	.short	(.L_24 - .L_23)
.L_23:
        /*000c*/ 	.word	0x00000000
        /*0010*/ 	.short	0x0001
        /*0012*/ 	.short	0x0008
        /*0014*/ 	.byte	0x00, 0xf5, 0x21, 0x00


	//----- nvinfo : EIATTR_KPARAM_INFO
	.align		4
.L_24:
        /*0018*/ 	.byte	0x04, 0x17
        /*001a*/ 	.short	(.L_26 - .L_25)
.L_25:
        /*001c*/ 	.word	0x00000000
        /*0020*/ 	.short	0x0000
        /*0022*/ 	.short	0x0000
        /*0024*/ 	.byte	0x00, 0xf5, 0x21, 0x00


	//----- nvinfo : EIATTR_SPARSE_MMA_MASK
	.align		4
.L_26:
        /*0028*/ 	.byte	0x03, 0x50
        /*002a*/ 	.short	0x0000


	//----- nvinfo : EIATTR_MAXREG_COUNT
	.align		4
        /*002c*/ 	.byte	0x03, 0x1b
        /*002e*/ 	.short	0x00ff


	//----- nvinfo : EIATTR_MERCURY_ISA_VERSION
	.align		4
        /*0030*/ 	.byte	0x03, 0x5f
        /*0032*/ 	.short	0x0101


	//----- nvinfo : EIATTR_VRC_CTA_INIT_COUNT
	.align		4
        /*0034*/ 	.byte	0x02, 0x4a
	.zero		1
	.zero		1


	//----- nvinfo : EIATTR_EXIT_INSTR_OFFSETS
	.align		4
        /*0038*/ 	.byte	0x04, 0x1c
        /*003a*/ 	.short	(.L_28 - .L_27)


	//   ....[0]....
.L_27:
        /*003c*/ 	.word	0x00000170


	//   ....[1]....
        /*0040*/ 	.word	0x00001260


	//----- nvinfo : EIATTR_CRS_STACK_SIZE
	.align		4
.L_28:
        /*0044*/ 	.byte	0x04, 0x1e
        /*0046*/ 	.short	(.L_30 - .L_29)
.L_29:
        /*0048*/ 	.word	0x00000000


	//----- nvinfo : EIATTR_CBANK_PARAM_SIZE
	.align		4
.L_30:
        /*004c*/ 	.byte	0x03, 0x19
        /*004e*/ 	.short	0x0010


	//----- nvinfo : EIATTR_PARAM_CBANK
	.align		4
        /*0050*/ 	.byte	0x04, 0x0a
        /*0052*/ 	.short	(.L_32 - .L_31)
	.align		4
.L_31:
        /*0054*/ 	.word	index@(.nv.constant0._Z5solvePdS_)
        /*0058*/ 	.short	0x0380
        /*005a*/ 	.short	0x0010


	//----- nvinfo : EIATTR_SW_WAR
	.align		4
.L_32:
        /*005c*/ 	.byte	0x04, 0x36
        /*005e*/ 	.short	(.L_34 - .L_33)
.L_33:
        /*0060*/ 	.word	0x00000008
.L_34:


//--------------------- .nv.info._Z4initPd        --------------------------
	.section	.nv.info._Z4initPd,"",@"SHT_CUDA_INFO"
	.sectionflags	@""
	.align	4


	//----- nvinfo : EIATTR_CUDA_API_VERSION
	.align		4
        /*0000*/ 	.byte	0x04, 0x37
        /*0002*/ 	.short	(.L_36 - .L_35)
.L_35:
        /*0004*/ 	.word	0x00000082


	//----- nvinfo : EIATTR_KPARAM_INFO
	.align		4
.L_36:
        /*0008*/ 	.byte	0x04, 0x17
        /*000a*/ 	.short	(.L_38 - .L_37)
.L_37:
        /*000c*/ 	.word	0x00000000
        /*0010*/ 	.short	0x0000
        /*0012*/ 	.short	0x0000
        /*0014*/ 	.byte	0x00, 0xf5, 0x21, 0x00


	//----- nvinfo : EIATTR_SPARSE_MMA_MASK
	.align		4
.L_38:
        /*0018*/ 	.byte	0x03, 0x50
        /*001a*/ 	.short	0x0000


	//----- nvinfo : EIATTR_MAXREG_COUNT
	.align		4
        /*001c*/ 	.byte	0x03, 0x1b
        /*001e*/ 	.short	0x00ff


	//----- nvinfo : EIATTR_MERCURY_ISA_VERSION
	.align		4
        /*0020*/ 	.byte	0x03, 0x5f
        /*0022*/ 	.short	0x0101


	//----- nvinfo : EIATTR_VRC_CTA_INIT_COUNT
	.align		4
        /*0024*/ 	.byte	0x02, 0x4a
	.zero		1
	.zero		1


	//----- nvinfo : EIATTR_EXIT_INSTR_OFFSETS
	.align		4
        /*0028*/ 	.byte	0x04, 0x1c
        /*002a*/ 	.short	(.L_40 - .L_39)


	//   ....[0]....
.L_39:
        /*002c*/ 	.word	0x00000120


	//   ....[1]....
        /*0030*/ 	.word	0x00000220


	//   ....[2]....
        /*0034*/ 	.word	0x000002a0


	//----- nvinfo : EIATTR_CRS_STACK_SIZE
	.align		4
.L_40:
        /*0038*/ 	.byte	0x04, 0x1e
        /*003a*/ 	.short	(.L_42 - .L_41)
.L_41:
        /*003c*/ 	.word	0x00000000


	//----- nvinfo : EIATTR_CBANK_PARAM_SIZE
	.align		4
.L_42:
        /*0040*/ 	.byte	0x03, 0x19
        /*0042*/ 	.short	0x0008


	//----- nvinfo : EIATTR_PARAM_CBANK
	.align		4
        /*0044*/ 	.byte	0x04, 0x0a
        /*0046*/ 	.short	(.L_44 - .L_43)
	.align		4
.L_43:
        /*0048*/ 	.word	index@(.nv.constant0._Z4initPd)
        /*004c*/ 	.short	0x0380
        /*004e*/ 	.short	0x0008


	//----- nvinfo : EIATTR_SW_WAR
	.align		4
.L_44:
        /*0050*/ 	.byte	0x04, 0x36
        /*0052*/ 	.short	(.L_46 - .L_45)
.L_45:
        /*0054*/ 	.word	0x00000008
.L_46:


//--------------------- .nv.callgraph             --------------------------
	.section	.nv.callgraph,"",@"SHT_CUDA_CALLGRAPH"
	.align	4
	.sectionentsize	8
	.align		4
        /*0000*/ 	.word	0x00000000
	.align		4
        /*0004*/ 	.word	0xffffffff
	.align		4
        /*0008*/ 	.word	0x00000000
	.align		4
        /*000c*/ 	.word	0xfffffffe
	.align		4
        /*0010*/ 	.word	0x00000000
	.align		4
        /*0014*/ 	.word	0xfffffffd
	.align		4
        /*0018*/ 	.word	0x00000000
	.align		4
        /*001c*/ 	.word	0xfffffffc


//--------------------- .nv.constant4             --------------------------
	.section	.nv.constant4,"a",@progbits
	.align	8
	.align		8
.nv.constant4:
        /*0000*/ 	.dword	delt_d
	.align		8
        /*0008*/ 	.dword	freeze_temp_d
	.align		8
        /*0010*/ 	.dword	initial_d
	.align		8
        /*0018*/ 	.dword	bound_d
	.align		8
        /*0020*/ 	.dword	problem_size_d
	.align		8
        /*0028*/ 	.dword	dx_d
	.align		8
        /*0030*/ 	.dword	dt_d


//--------------------- .text._Z5solvePdS_        --------------------------
	.section	.text._Z5solvePdS_,"ax",@progbits
	.align	128
        .global         _Z5solvePdS_
        .type           _Z5solvePdS_,@function
        .size           _Z5solvePdS_,(.L_x_40 - _Z5solvePdS_)
        .other          _Z5solvePdS_,@"STO_CUDA_ENTRY STV_DEFAULT"
_Z5solvePdS_:
.text._Z5solvePdS_:
[----:B------:R-:W-:Y:S08]  /*0000*/  LDC R1, c[0x0][0x37c] ;  /* 0x0000df00ff017b82 */ /* 0x000ff00000000800 */
[----:B------:R-:W0:Y:S01]  /*0010*/  LDC.64 R4, c[0x4][0x20] ;  /* 0x01000800ff047b82 */ /* 0x000e220000000a00 */
[----:B------:R-:W0:Y:S02]  /*0020*/  LDCU.64 UR4, c[0x0][0x358] ;  /* 0x00006b00ff0477ac */ /* 0x000e240008000a00 */
[----:B0-----:R0:W2:Y:S01]  /*0030*/  LDG.E R2, desc[UR4][R4.64] ;  /* 0x0000000404027981 */ /* 0x0010a2000c1e1900 */
[----:B------:R-:W1:Y:S01]  /*0040*/  LDCU UR6, c[0x0][0x360] ;  /* 0x00006c00ff0677ac */ /* 0x000e620008000800 */
[----:B------:R-:W1:Y:S01]  /*0050*/  S2R R3, SR_TID.X ;  /* 0x0000000000037919 */ /* 0x000e620000002100 */
[----:B------:R-:W0:Y:S01]  /*0060*/  LDCU UR7, c[0x0][0x364] ;  /* 0x00006c80ff0777ac */ /* 0x000e220008000800 */
[----:B------:R-:W1:Y:S01]  /*0070*/  S2R R0, SR_CTAID.X ;  /* 0x0000000000007919 */ /* 0x000e620000002500 */
[----:B------:R-:W3:Y:S01]  /*0080*/  LDCU UR8, c[0x0][0x368] ;  /* 0x00006d00ff0877ac */ /* 0x000ee20008000800 */
[----:B------:R-:W0:Y:S01]  /*0090*/  S2R R6, SR_TID.Y ;  /* 0x0000000000067919 */ /* 0x000e220000002200 */
[----:B------:R-:W0:Y:S01]  /*00a0*/  S2R R7, SR_CTAID.Y ;  /* 0x0000000000077919 */ /* 0x000e220000002600 */
[----:B------:R-:W3:Y:S01]  /*00b0*/  S2R R8, SR_TID.Z ;  /* 0x0000000000087919 */ /* 0x000ee20000002300 */
[----:B------:R-:W3:Y:S01]  /*00c0*/  S2R R9, SR_CTAID.Z ;  /* 0x0000000000097919 */ /* 0x000ee20000002700 */
[----:B-1----:R-:W-:-:S02]  /*00d0*/  IMAD R3, R0, UR6, R3 ;  /* 0x0000000600037c24 */ /* 0x002fc4000f8e0203 */
[----:B0-----:R-:W-:Y:S02]  /*00e0*/  IMAD R4, R7, UR7, R6 ;  /* 0x0000000707047c24 */ /* 0x001fe4000f8e0206 */
[----:B---3--:R-:W-:Y:S02]  /*00f0*/  IMAD R5, R9, UR8, R8 ;  /* 0x0000000809057c24 */ /* 0x008fe4000f8e0208 */
[----:B--2---:R-:W-:-:S05]  /*0100*/  VIADD R0, R2, 0xffffffff ;  /* 0xffffffff02007836 */ /* 0x004fca0000000000 */
[----:B------:R-:W-:-:S04]  /*0110*/  ISETP.GE.AND P0, PT, R3, R0, PT ;  /* 0x000000000300720c */ /* 0x000fc80003f06270 */
[----:B------:R-:W-:-:S04]  /*0120*/  ISETP.LT.OR P0, PT, R3, 0x1, P0 ;  /* 0x000000010300780c */ /* 0x000fc80000701670 */
[----:B------:R-:W-:-:S04]  /*0130*/  ISETP.EQ.OR P0, PT, R4, RZ, P0 ;  /* 0x000000ff0400720c */ /* 0x000fc80000702670 */
[----:B------:R-:W-:-:S04]  /*0140*/  ISETP.GE.OR P0, PT, R4, R0, P0 ;  /* 0x000000000400720c */ /* 0x000fc80000706670 */
[----:B------:R-:W-:-:S04]  /*0150*/  ISETP.EQ.OR P0, PT, R5, RZ, P0 ;  /* 0x000000ff0500720c */ /* 0x000fc80000702670 */
[----:B------:R-:W-:-:S13]  /*0160*/  ISETP.GE.OR P0, PT, R5, R0, P0 ;  /* 0x000000000500720c */ /* 0x000fda0000706670 */
[----:B------:R-:W-:Y:S05]  /*0170*/  @P0 EXIT ;  /* 0x000000000000094d */ /* 0x000fea0003800000 */
[----:B------:R-:W0:Y:S01]  /*0180*/  LDC.64 R8, c[0x4][0x8] ;  /* 0x01000200ff087b82 */ /* 0x000e220000000a00 */
[----:B------:R-:W-:-:S04]  /*0190*/  IMAD R5, R5, R2, RZ ;  /* 0x0000000205057224 */ /* 0x000fc800078e02ff */
[----:B------:R-:W-:-:S03]  /*01a0*/  IMAD.IADD R7, R4, 0x1, R5 ;  /* 0x0000000104077824 */ /* 0x000fc600078e0205 */
[----:B------:R-:W1:Y:S08]  /*01b0*/  LDC.64 R20, c[0x4][RZ] ;  /* 0x01000000ff147b82 */ /* 0x000e700000000a00 */
[----:B------:R-:W2:Y:S01]  /*01c0*/  LDC.64 R10, c[0x0][0x388] ;  /* 0x0000e200ff0a7b82 */ /* 0x000ea20000000a00 */
[----:B------:R-:W-:Y:S01]  /*01d0*/  IMAD R6, R2, R7, R3 ;  /* 0x0000000702067224 */ /* 0x000fe200078e0203 */
[----:B0-----:R-:W3:Y:S06]  /*01e0*/  LDG.E.64 R8, desc[UR4][R8.64] ;  /* 0x0000000408087981 */ /* 0x001eec000c1e1b00 */
[----:B------:R-:W0:Y:S01]  /*01f0*/  LDC.64 R14, c[0x4][0x30] ;  /* 0x01000c00ff0e7b82 */ /* 0x000e220000000a00 */
[----:B-1----:R-:W3:Y:S07]  /*0200*/  LDG.E.64 R20, desc[UR4][R20.64] ;  /* 0x0000000414147981 */ /* 0x002eee000c1e1b00 */
[----:B------:R-:W1:Y:S01]  /*0210*/  LDC.64 R16, c[0x4][0x28] ;  /* 0x01000a00ff107b82 */ /* 0x000e620000000a00 */
[----:B--2---:R-:W-:-:S05]  /*0220*/  IMAD.WIDE R10, R6, 0x8, R10 ;  /* 0x00000008060a7825 */ /* 0x004fca00078e020a */
[----:B------:R-:W2:Y:S04]  /*0230*/  LDG.E.64 R12, desc[UR4][R10.64] ;  /* 0x000000040a0c7981 */ /* 0x000ea8000c1e1b00 */
[----:B0-----:R-:W5:Y:S04]  /*0240*/  LDG.E.64 R14, desc[UR4][R14.64] ;  /* 0x000000040e0e7981 */ /* 0x001f68000c1e1b00 */
[----:B-1----:R-:W5:Y:S01]  /*0250*/  LDG.E.64 R16, desc[UR4][R16.64] ;  /* 0x0000000410107981 */ /* 0x002f62000c1e1b00 */
[----:B------:R-:W-:Y:S01]  /*0260*/  BSSY.RECONVERGENT B0, `(.L_x_0) ;  /* 0x0000041000007945 */ /* 0x000fe20003800200 */
[----:B------:R-:W-:Y:S01]  /*0270*/  IMAD.MOV.U32 R22, RZ, RZ, 0x0 ;  /* 0x00000000ff167424 */ /* 0x000fe200078e00ff */
[----:B------:R-:W-:Y:S01]  /*0280*/  MOV R23, 0x413d4c00 ;  /* 0x413d4c0000177802 */ /* 0x000fe20000000f00 */
[----:B---3--:R-:W-:-:S08]  /*0290*/  DADD R18, R8, -R20 ;  /* 0x0000000008127229 */ /* 0x008fd00000000814 */
[----:B--2---:R-:W-:-:S14]  /*02a0*/  DSETP.GEU.AND P0, PT, R12, R18, PT ;  /* 0x000000120c00722a */ /* 0x004fdc0003f0e000 */
[----:B------:R-:W-:Y:S05]  /*02b0*/  @!P0 BRA `(.L_x_1) ;  /* 0x0000000000ec8947 */ /* 0x000fea0003800000 */
[----:B------:R-:W-:-:S06]  /*02c0*/  DSETP.GE.AND P0, PT, R12, R18, PT ;  /* 0x000000120c00722a */ /* 0x000fcc0003f06000 */
[----:B------:R-:W-:-:S14]  /*02d0*/  DSETP.GEU.OR P0, PT, R12, R8, !P0 ;  /* 0x000000080c00722a */ /* 0x000fdc000470e400 */
[----:B------:R-:W-:Y:S05]  /*02e0*/  @P0 BRA `(.L_x_2) ;  /* 0x0000000000600947 */ /* 0x000fea0003800000 */
[----:B------:R-:W0:Y:S01]  /*02f0*/  MUFU.RCP64H R19, R21 ;  /* 0x0000001500137308 */ /* 0x000e220000001800 */
[----:B------:R-:W-:-:S06]  /*0300*/  IMAD.MOV.U32 R18, RZ, RZ, 0x1 ;  /* 0x00000001ff127424 */ /* 0x000fcc00078e00ff */
[----:B0-----:R-:W-:-:S08]  /*0310*/  DFMA R22, -R20, R18, 1 ;  /* 0x3ff000001416742b */ /* 0x001fd00000000112 */
[----:B------:R-:W-:-:S08]  /*0320*/  DFMA R22, R22, R22, R22 ;  /* 0x000000161616722b */ /* 0x000fd00000000016 */
[----:B------:R-:W-:-:S08]  /*0330*/  DFMA R22, R18, R22, R18 ;  /* 0x000000161216722b */ /* 0x000fd00000000012 */
[----:B------:R-:W-:-:S08]  /*0340*/  DFMA R18, -R20, R22, 1 ;  /* 0x3ff000001412742b */ /* 0x000fd00000000116 */
[----:B------:R-:W-:-:S08]  /*0350*/  DFMA R18, R22, R18, R22 ;  /* 0x000000121612722b */ /* 0x000fd00000000016 */
[----:B------:R-:W-:-:S08]  /*0360*/  DMUL R22, R18, 33000 ;  /* 0x40e01d0012167828 */ /* 0x000fd00000000000 */
[----:B------:R-:W-:-:S08]  /*0370*/  DFMA R24, -R20, R22, 33000 ;  /* 0x40e01d001418742b */ /* 0x000fd00000000116 */
[----:B------:R-:W-:-:S10]  /*0380*/  DFMA R18, R18, R24, R22 ;  /* 0x000000181212722b */ /* 0x000fd40000000016 */
[----:B------:R-:W-:-:S05]  /*0390*/  FFMA R0, RZ, R21, R19 ;  /* 0x00000015ff007223 */ /* 0x000fca0000000013 */
[----:B------:R-:W-:-:S13]  /*03a0*/  FSETP.GT.AND P0, PT, |R0|, 1.469367938527859385e-39, PT ;  /* 0x001000000000780b */ /* 0x000fda0003f04200 */
[----:B------:R-:W-:Y:S05]  /*03b0*/  @P0 BRA `(.L_x_3) ;  /* 0x0000000000180947 */ /* 0x000fea0003800000 */
[----:B------:R-:W-:Y:S01]  /*03c0*/  IMAD.MOV.U32 R22, RZ, RZ, RZ ;  /* 0x000000ffff167224 */ /* 0x000fe200078e00ff */
[----:B------:R-:W-:Y:S01]  /*03d0*/  MOV R0, 0x400 ;  /* 0x0000040000007802 */ /* 0x000fe20000000f00 */
[----:B------:R-:W-:-:S07]  /*03e0*/  IMAD.MOV.U32 R23, RZ, RZ, 0x40e01d00 ;  /* 0x40e01d00ff177424 */ /* 0x000fce00078e00ff */
[----:B-----5:R-:W-:Y:S05]  /*03f0*/  CALL.REL.NOINC `($__internal_0_$__cuda_sm20_div_rn_f64_full) ;  /* 0x0000000c009c7944 */ /* 0x020fea0003c00000 */
[----:B------:R-:W-:Y:S01]  /*0400*/  MOV R18, R26 ;  /* 0x0000001a00127202 */ /* 0x000fe20000000f00 */
[----:B------:R-:W-:-:S07]  /*0410*/  IMAD.MOV.U32 R19, RZ, RZ, R27 ;  /* 0x000000ffff137224 */ /* 0x000fce00078e001b */
.L_x_3:
[----:B------:R-:W-:Y:S02]  /*0420*/  IMAD.MOV.U32 R20, RZ, RZ, 0x0 ;  /* 0x00000000ff147424 */ /* 0x000fe400078e00ff */
[----:B------:R-:W-:-:S06]  /*0430*/  IMAD.MOV.U32 R21, RZ, RZ, 0x3fe00000 ;  /* 0x3fe00000ff157424 */ /* 0x000fcc00078e00ff */
[----:B------:R-:W-:-:S08]  /*0440*/  DFMA R18, R18, R20, 1600 ;  /* 0x409900001212742b */ /* 0x000fd00000000014 */
[----:B------:R-:W-:Y:S01]  /*0450*/  DMUL R22, R18, 1200 ;  /* 0x4092c00012167828 */ /* 0x000fe20000000000 */
[----:B------:R-:W-:Y:S10]  /*0460*/  BRA `(.L_x_1) ;  /* 0x0000000000807947 */ /* 0x000ff40003800000 */
.L_x_2:
[----:B------:R-:W-:-:S08]  /*0470*/  DADD R18, R8, R20 ;  /* 0x0000000008127229 */ /* 0x000fd00000000014 */
[----:B------:R-:W-:-:S06]  /*0480*/  DSETP.GEU.AND P0, PT, R12, R18, PT ;  /* 0x000000120c00722a */ /* 0x000fcc0003f0e000 */
[----:B------:R-:W-:-:S14]  /*0490*/  DSETP.LTU.OR P0, PT, R12, R8, P0 ;  /* 0x000000080c00722a */ /* 0x000fdc0000709400 */
[----:B------:R-:W-:Y:S05]  /*04a0*/  @P0 BRA `(.L_x_4) ;  /* 0x0000000000600947 */ /* 0x000fea0003800000 */
[----:B------:R-:W0:Y:S01]  /*04b0*/  MUFU.RCP64H R19, R21 ;  /* 0x0000001500137308 */ /* 0x000e220000001800 */
[----:B------:R-:W-:-:S06]  /*04c0*/  MOV R18, 0x1 ;  /* 0x0000000100127802 */ /* 0x000fcc0000000f00 */
        /* <DEDUP_REMOVED lines=15> */
[----:B------:R-:W-:Y:S01]  /*05c0*/  IMAD.MOV.U32 R18, RZ, RZ, R26 ;  /* 0x000000ffff127224 */ /* 0x000fe200078e001a */
[----:B------:R-:W-:-:S07]  /*05d0*/  MOV R19, R27 ;  /* 0x0000001b00137202 */ /* 0x000fce0000000f00 */
.L_x_5:
[----:B------:R-:W-:Y:S02]  /*05e0*/  IMAD.MOV.U32 R20, RZ, RZ, 0x0 ;  /* 0x00000000ff147424 */ /* 0x000fe400078e00ff */
[----:B------:R-:W-:-:S06]  /*05f0*/  IMAD.MOV.U32 R21, RZ, RZ, 0x3fe00000 ;  /* 0x3fe00000ff157424 */ /* 0x000fcc00078e00ff */
[----:B------:R-:W-:-:S08]  /*0600*/  DFMA R18, R18, R20, 1900 ;  /* 0x409db0001212742b */ /* 0x000fd00000000014 */
[----:B------:R-:W-:Y:S01]  /*0610*/  DMUL R22, R18, 1200 ;  /* 0x4092c00012167828 */ /* 0x000fe20000000000 */
[----:B------:R-:W-:Y:S10]  /*0620*/  BRA `(.L_x_1) ;  /* 0x0000000000107947 */ /* 0x000ff40003800000 */
.L_x_4:
[----:B------:R-:W-:Y:S01]  /*0630*/  DSETP.GE.AND P0, PT, R12, R18, PT ;  /* 0x000000120c00722a */ /* 0x000fe20003f06000 */
[----:B------:R-:W-:-:S13]  /*0640*/  CS2R R22, SRZ ;  /* 0x0000000000167805 */ /* 0x000fda000001ff00 */
[----:B------:R-:W-:Y:S01]  /*0650*/  @P0 IMAD.MOV.U32 R22, RZ, RZ, 0x0 ;  /* 0x00000000ff160424 */ /* 0x000fe200078e00ff */
[----:B------:R-:W-:-:S07]  /*0660*/  @P0 MOV R23, 0x41416520 ;  /* 0x4141652000170802 */ /* 0x000fce0000000f00 */
.L_x_1:
[----:B------:R-:W-:Y:S05]  /*0670*/  BSYNC.RECONVERGENT B0 ;  /* 0x0000000000007941 */ /* 0x000fea0003800200 */
.L_x_0:
[----:B-----5:R-:W-:Y:S01]  /*0680*/  DMUL R18, R16, R16 ;  /* 0x0000001010127228 */ /* 0x020fe20000000000 */
[----:B------:R-:W-:Y:S01]  /*0690*/  FSETP.GEU.AND P1, PT, |R15|, 6.5827683646048100446e-37, PT ;  /* 0x036000000f00780b */ /* 0x000fe20003f2e200 */
[----:B------:R-:W-:Y:S01]  /*06a0*/  IMAD.MOV.U32 R16, RZ, RZ, 0x1 ;  /* 0x00000001ff107424 */ /* 0x000fe200078e00ff */
[----:B------:R-:W-:Y:S05]  /*06b0*/  BSSY.RECONVERGENT B0, `(.L_x_6) ;  /* 0x0000016000007945 */ /* 0x000fea0003800200 */
[----:B------:R-:W-:-:S06]  /*06c0*/  DMUL R18, R18, R22 ;  /* 0x0000001612127228 */ /* 0x000fcc0000000000 */
[----:B------:R-:W0:Y:S02]  /*06d0*/  MUFU.RCP64H R17, R19 ;  /* 0x0000001300117308 */ /* 0x000e240000001800 */
[----:B0-----:R-:W-:-:S08]  /*06e0*/  DFMA R20, -R18, R16, 1 ;  /* 0x3ff000001214742b */ /* 0x001fd00000000110 */
[----:B------:R-:W-:-:S08]  /*06f0*/  DFMA R20, R20, R20, R20 ;  /* 0x000000141414722b */ /* 0x000fd00000000014 */
[----:B------:R-:W-:-:S08]  /*0700*/  DFMA R20, R16, R20, R16 ;  /* 0x000000141014722b */ /* 0x000fd00000000010 */
[----:B------:R-:W-:-:S08]  /*0710*/  DFMA R16, -R18, R20, 1 ;  /* 0x3ff000001210742b */ /* 0x000fd00000000114 */
[----:B------:R-:W-:-:S08]  /*0720*/  DFMA R16, R20, R16, R20 ;  /* 0x000000101410722b */ /* 0x000fd00000000014 */
[----:B------:R-:W-:-:S08]  /*0730*/  DMUL R20, R14, R16 ;  /* 0x000000100e147228 */ /* 0x000fd00000000000 */
[----:B------:R-:W-:-:S08]  /*0740*/  DFMA R22, -R18, R20, R14 ;  /* 0x000000141216722b */ /* 0x000fd0000000010e */
[----:B------:R-:W-:-:S10]  /*0750*/  DFMA R16, R16, R22, R20 ;  /* 0x000000161010722b */ /* 0x000fd40000000014 */
[----:B------:R-:W-:-:S05]  /*0760*/  FFMA R0, RZ, R19, R17 ;  /* 0x00000013ff007223 */ /* 0x000fca0000000011 */
[----:B------:R-:W-:-:S13]  /*0770*/  FSETP.GT.AND P0, PT, |R0|, 1.469367938527859385e-39, PT ;  /* 0x001000000000780b */ /* 0x000fda0003f04200 */
[----:B------:R-:W-:Y:S05]  /*0780*/  @P0 BRA P1, `(.L_x_7) ;  /* 0x0000000000200947 */ /* 0x000fea0000800000 */
[----:B------:R-:W-:Y:S01]  /*0790*/  IMAD.MOV.U32 R22, RZ, RZ, R14 ;  /* 0x000000ffff167224 */ /* 0x000fe200078e000e */
[----:B------:R-:W-:Y:S01]  /*07a0*/  MOV R20, R18 ;  /* 0x0000001200147202 */ /* 0x000fe20000000f00 */
[----:B------:R-:W-:Y:S01]  /*07b0*/  IMAD.MOV.U32 R23, RZ, RZ, R15 ;  /* 0x000000ffff177224 */ /* 0x000fe200078e000f */
[----:B------:R-:W-:Y:S01]  /*07c0*/  MOV R0, 0x7f0 ;  /* 0x000007f000007802 */ /* 0x000fe20000000f00 */
[----:B------:R-:W-:-:S07]  /*07d0*/  IMAD.MOV.U32 R21, RZ, RZ, R19 ;  /* 0x000000ffff157224 */ /* 0x000fce00078e0013 */
[----:B------:R-:W-:Y:S05]  /*07e0*/  CALL.REL.NOINC `($__internal_0_$__cuda_sm20_div_rn_f64_full) ;  /* 0x0000000800a07944 */ /* 0x000fea0003c00000 */
[----:B------:R-:W-:Y:S02]  /*07f0*/  IMAD.MOV.U32 R16, RZ, RZ, R26 ;  /* 0x000000ffff107224 */ /* 0x000fe400078e001a */
[----:B------:R-:W-:-:S07]  /*0800*/  IMAD.MOV.U32 R17, RZ, RZ, R27 ;  /* 0x000000ffff117224 */ /* 0x000fce00078e001b */
.L_x_7:
[----:B------:R-:W-:Y:S05]  /*0810*/  BSYNC.RECONVERGENT B0 ;  /* 0x0000000000007941 */ /* 0x000fea0003800200 */
.L_x_6:
[----:B------:R-:W0:Y:S01]  /*0820*/  LDC.64 R14, c[0x0][0x388] ;  /* 0x0000e200ff0e7b82 */ /* 0x000e220000000a00 */
[C---:B------:R-:W-:Y:S01]  /*0830*/  IADD3 R5, PT, PT, R2.reuse, R5, RZ ;  /* 0x0000000502057210 */ /* 0x040fe20007ffe0ff */
[----:B------:R-:W2:Y:S01]  /*0840*/  LDG.E.64 R18, desc[UR4][R10.64+0x8] ;  /* 0x000008040a127981 */ /* 0x000ea2000c1e1b00 */
[----:B------:R-:W-:Y:S02]  /*0850*/  VIADD R0, R7, 0xffffffff ;  /* 0xffffffff07007836 */ /* 0x000fe40000000000 */
[----:B------:R-:W-:-:S04]  /*0860*/  IMAD.WIDE R20, R2, 0x8, R10 ;  /* 0x0000000802147825 */ /* 0x000fc800078e020a */
[C---:B------:R-:W-:Y:S02]  /*0870*/  IMAD R5, R2.reuse, -0x2, R5 ;  /* 0xfffffffe02057824 */ /* 0x040fe400078e0205 */
[----:B------:R-:W-:Y:S01]  /*0880*/  IMAD.IADD R7, R2, 0x1, R7 ;  /* 0x0000000102077824 */ /* 0x000fe200078e0207 */
[----:B------:R-:W3:Y:S01]  /*0890*/  LDG.E.64 R20, desc[UR4][R20.64] ;  /* 0x0000000414147981 */ /* 0x000ee2000c1e1b00 */
[----:B------:R-:W-:Y:S02]  /*08a0*/  IMAD.IADD R22, R4, 0x1, R5 ;  /* 0x0000000104167824 */ /* 0x000fe400078e0205 */
[C-C-:B------:R-:W-:Y:S01]  /*08b0*/  IMAD R27, R2.reuse, R0, R3.reuse ;  /* 0x00000000021b7224 */ /* 0x140fe200078e0203 */
[----:B------:R-:W4:Y:S01]  /*08c0*/  LDG.E.64 R4, desc[UR4][R10.64+-0x8] ;  /* 0xfffff8040a047981 */ /* 0x000f22000c1e1b00 */
[C-C-:B------:R-:W-:Y:S02]  /*08d0*/  IMAD R7, R2.reuse, R7, R3.reuse ;  /* 0x0000000702077224 */ /* 0x140fe400078e0203 */
[----:B------:R-:W-:-:S04]  /*08e0*/  IMAD R3, R2, R22, R3 ;  /* 0x0000001602037224 */ /* 0x000fc800078e0203 */
[----:B0-----:R-:W-:-:S04]  /*08f0*/  IMAD.WIDE R2, R3, 0x8, R14 ;  /* 0x0000000803027825 */ /* 0x001fc800078e020e */
[--C-:B------:R-:W-:Y:S02]  /*0900*/  IMAD.WIDE R26, R27, 0x8, R14.reuse ;  /* 0x000000081b1a7825 */ /* 0x100fe400078e020e */
[----:B------:R-:W5:Y:S02]  /*0910*/  LDG.E.64 R2, desc[UR4][R2.64] ;  /* 0x0000000402027981 */ /* 0x000f64000c1e1b00 */
[----:B------:R-:W-:Y:S02]  /*0920*/  IMAD.WIDE R28, R7, 0x8, R14 ;  /* 0x00000008071c7825 */ /* 0x000fe400078e020e */
[----:B------:R0:W5:Y:S04]  /*0930*/  LDG.E.64 R14, desc[UR4][R26.64] ;  /* 0x000000041a0e7981 */ /* 0x000168000c1e1b00 */
[----:B------:R0:W5:Y:S01]  /*0940*/  LDG.E.64 R10, desc[UR4][R28.64] ;  /* 0x000000041c0a7981 */ /* 0x000162000c1e1b00 */
[----:B------:R-:W-:Y:S01]  /*0950*/  BSSY.RECONVERGENT B0, `(.L_x_8) ;  /* 0x000000e000007945 */ /* 0x000fe20003800200 */
[----:B------:R-:W-:Y:S01]  /*0960*/  DSETP.GEU.AND P0, PT, R12, R8, PT ;  /* 0x000000080c00722a */ /* 0x000fe20003f0e000 */
[----:B------:R-:W-:Y:S01]  /*0970*/  MOV R24, 0x0 ;  /* 0x0000000000187802 */ /* 0x000fe20000000f00 */
[----:B------:R-:W-:-:S02]  /*0980*/  IMAD.MOV.U32 R25, RZ, RZ, 0x40a9e000 ;  /* 0x40a9e000ff197424 */ /* 0x000fc400078e00ff */
[----:B------:R-:W-:Y:S02]  /*0990*/  IMAD.MOV.U32 R22, RZ, RZ, 0x0 ;  /* 0x00000000ff167424 */ /* 0x000fe400078e00ff */
[----:B------:R-:W-:Y:S01]  /*09a0*/  IMAD.MOV.U32 R23, RZ, RZ, 0x40a9e000 ;  /* 0x40a9e000ff177424 */ /* 0x000fe200078e00ff */
[--C-:B--2---:R-:W-:Y:S02]  /*09b0*/  DSETP.GEU.AND P3, PT, R18, R8.reuse, PT ;  /* 0x000000081200722a */ /* 0x104fe40003f6e000 */
[--C-:B---3--:R-:W-:Y:S02]  /*09c0*/  DSETP.GEU.AND P2, PT, R20, R8.reuse, PT ;  /* 0x000000081400722a */ /* 0x108fe40003f4e000 */
[----:B----4-:R-:W-:-:S10]  /*09d0*/  DSETP.GEU.AND P1, PT, R4, R8, PT ;  /* 0x000000080400722a */ /* 0x010fd40003f2e000 */
[----:B0-----:R-:W-:Y:S05]  /*09e0*/  @!P3 BRA `(.L_x_9) ;  /* 0x000000000010b947 */ /* 0x001fea0003800000 */
[----:B------:R-:W-:Y:S01]  /*09f0*/  DSETP.GE.AND P3, PT, R18, R8, PT ;  /* 0x000000081200722a */ /* 0x000fe20003f66000 */
[----:B------:R-:W-:-:S13]  /*0a00*/  CS2R R22, SRZ ;  /* 0x0000000000167805 */ /* 0x000fda000001ff00 */
[----:B------:R-:W-:Y:S01]  /*0a10*/  @P3 MOV R22, 0x0 ;  /* 0x0000000000163802 */ /* 0x000fe20000000f00 */
[----:B------:R-:W-:-:S07]  /*0a20*/  @P3 IMAD.MOV.U32 R23, RZ, RZ, 0x40a44000 ;  /* 0x40a44000ff173424 */ /* 0x000fce00078e00ff */
.L_x_9:
[----:B------:R-:W-:Y:S05]  /*0a30*/  BSYNC.RECONVERGENT B0 ;  /* 0x0000000000007941 */ /* 0x000fea0003800200 */
.L_x_8:
[----:B------:R-:W-:Y:S04]  /*0a40*/  BSSY.RECONVERGENT B0, `(.L_x_10) ;  /* 0x0000006000007945 */ /* 0x000fe80003800200 */
[----:B------:R-:W-:Y:S05]  /*0a50*/  @!P0 BRA `(.L_x_11) ;  /* 0x0000000000108947 */ /* 0x000fea0003800000 */
[----:B------:R-:W-:Y:S01]  /*0a60*/  DSETP.GE.AND P3, PT, R12, R8, PT ;  /* 0x000000080c00722a */ /* 0x000fe20003f66000 */
[----:B------:R-:W-:-:S13]  /*0a70*/  CS2R R24, SRZ ;  /* 0x0000000000187805 */ /* 0x000fda000001ff00 */
[----:B------:R-:W-:Y:S02]  /*0a80*/  @P3 IMAD.MOV.U32 R24, RZ, RZ, 0x0 ;  /* 0x00000000ff183424 */ /* 0x000fe400078e00ff */
[----:B------:R-:W-:-:S07]  /*0a90*/  @P3 IMAD.MOV.U32 R25, RZ, RZ, 0x40a44000 ;  /* 0x40a44000ff193424 */ /* 0x000fce00078e00ff */
.L_x_11:
[----:B------:R-:W-:Y:S05]  /*0aa0*/  BSYNC.RECONVERGENT B0 ;  /* 0x0000000000007941 */ /* 0x000fea0003800200 */
.L_x_10:
[----:B------:R-:W-:Y:S01]  /*0ab0*/  BSSY.RECONVERGENT B0, `(.L_x_12) ;  /* 0x000000f000007945 */ /* 0x000fe20003800200 */
[----:B------:R-:W-:Y:S01]  /*0ac0*/  HFMA2 R30, -RZ, RZ, 0, 0 ;  /* 0x00000000ff1e7431 */ /* 0x000fe200000001ff */
[----:B------:R-:W-:Y:S01]  /*0ad0*/  DADD R26, R24, R22 ;  /* 0x00000000181a7229 */ /* 0x000fe20000000016 */
[----:B------:R-:W-:Y:S01]  /*0ae0*/  IMAD.MOV.U32 R28, RZ, RZ, 0x0 ;  /* 0x00000000ff1c7424 */ /* 0x000fe200078e00ff */
[----:B------:R-:W-:Y:S01]  /*0af0*/  MOV R24, 0x0 ;  /* 0x0000000000187802 */ /* 0x000fe20000000f00 */
[----:B------:R-:W-:Y:S02]  /*0b00*/  IMAD.MOV.U32 R25, RZ, RZ, 0x40a9e000 ;  /* 0x40a9e000ff197424 */ /* 0x000fe400078e00ff */
[----:B------:R-:W-:Y:S02]  /*0b10*/  IMAD.MOV.U32 R29, RZ, RZ, 0x40a9e000 ;  /* 0x40a9e000ff1d7424 */ /* 0x000fe400078e00ff */
[----:B------:R-:W-:Y:S02]  /*0b20*/  IMAD.MOV.U32 R31, RZ, RZ, 0x40a9e000 ;  /* 0x40a9e000ff1f7424 */ /* 0x000fe400078e00ff */
[----:B------:R-:W-:-:S02]  /*0b30*/  IMAD.MOV.U32 R22, RZ, RZ, 0x0 ;  /* 0x00000000ff167424 */ /* 0x000fc400078e00ff */
[----:B------:R-:W-:Y:S01]  /*0b40*/  IMAD.MOV.U32 R23, RZ, RZ, 0x40a9e000 ;  /* 0x40a9e000ff177424 */ /* 0x000fe200078e00ff */
[----:B------:R-:W-:Y:S06]  /*0b50*/  @!P0 BRA `(.L_x_13) ;  /* 0x0000000000108947 */ /* 0x000fec0003800000 */
[----:B------:R-:W-:Y:S01]  /*0b60*/  DSETP.GE.AND P3, PT, R12, R8, PT ;  /* 0x000000080c00722a */ /* 0x000fe20003f66000 */
[----:B------:R-:W-:-:S13]  /*0b70*/  CS2R R22, SRZ ;  /* 0x0000000000167805 */ /* 0x000fda000001ff00 */
[----:B------:R-:W-:Y:S01]  /*0b80*/  @P3 MOV R22, 0x0 ;  /* 0x0000000000163802 */ /* 0x000fe20000000f00 */
[----:B------:R-:W-:-:S07]  /*0b90*/  @P3 IMAD.MOV.U32 R23, RZ, RZ, 0x40a44000 ;  /* 0x40a44000ff173424 */ /* 0x000fce00078e00ff */
.L_x_13:
[----:B------:R-:W-:Y:S05]  /*0ba0*/  BSYNC.RECONVERGENT B0 ;  /* 0x0000000000007941 */ /* 0x000fea0003800200 */
.L_x_12:
[----:B------:R-:W-:Y:S04]  /*0bb0*/  BSSY.RECONVERGENT B0, `(.L_x_14) ;  /* 0x0000006000007945 */ /* 0x000fe80003800200 */
[----:B------:R-:W-:Y:S05]  /*0bc0*/  @!P1 BRA `(.L_x_15) ;  /* 0x0000000000109947 */ /* 0x000fea0003800000 */
[----:B------:R-:W-:Y:S01]  /*0bd0*/  DSETP.GE.AND P1, PT, R4, R8, PT ;  /* 0x000000080400722a */ /* 0x000fe20003f26000 */
[----:B------:R-:W-:-:S13]  /*0be0*/  CS2R R24, SRZ ;  /* 0x0000000000187805 */ /* 0x000fda000001ff00 */
[----:B------:R-:W-:Y:S02]  /*0bf0*/  @P1 IMAD.MOV.U32 R24, RZ, RZ, 0x0 ;  /* 0x00000000ff181424 */ /* 0x000fe400078e00ff */
[----:B------:R-:W-:-:S07]  /*0c00*/  @P1 IMAD.MOV.U32 R25, RZ, RZ, 0x40a44000 ;  /* 0x40a44000ff191424 */ /* 0x000fce00078e00ff */
.L_x_15:
[----:B------:R-:W-:Y:S05]  /*0c10*/  BSYNC.RECONVERGENT B0 ;  /* 0x0000000000007941 */ /* 0x000fea0003800200 */
.L_x_14:
[----:B------:R-:W-:Y:S04]  /*0c20*/  BSSY.RECONVERGENT B0, `(.L_x_16) ;  /* 0x0000006000007945 */ /* 0x000fe80003800200 */
[----:B------:R-:W-:Y:S05]  /*0c30*/  @!P2 BRA `(.L_x_17) ;  /* 0x000000000010a947 */ /* 0x000fea0003800000 */
[----:B------:R-:W-:Y:S01]  /*0c40*/  DSETP.GE.AND P1, PT, R20, R8, PT ;  /* 0x000000081400722a */ /* 0x000fe20003f26000 */
[----:B------:R-:W-:-:S13]  /*0c50*/  CS2R R28, SRZ ;  /* 0x00000000001c7805 */ /* 0x000fda000001ff00 */
[----:B------:R-:W-:Y:S01]  /*0c60*/  @P1 MOV R28, 0x0 ;  /* 0x00000000001c1802 */ /* 0x000fe20000000f00 */
[----:B------:R-:W-:-:S07]  /*0c70*/  @P1 IMAD.MOV.U32 R29, RZ, RZ, 0x40a44000 ;  /* 0x40a44000ff1d1424 */ /* 0x000fce00078e00ff */
.L_x_17:
[----:B------:R-:W-:Y:S05]  /*0c80*/  BSYNC.RECONVERGENT B0 ;  /* 0x0000000000007941 */ /* 0x000fea0003800200 */
.L_x_16:
[----:B------:R-:W-:Y:S04]  /*0c90*/  BSSY.RECONVERGENT B0, `(.L_x_18) ;  /* 0x0000006000007945 */ /* 0x000fe80003800200 */
[----:B------:R-:W-:Y:S05]  /*0ca0*/  @!P0 BRA `(.L_x_19) ;  /* 0x0000000000108947 */ /* 0x000fea0003800000 */
[----:B------:R-:W-:Y:S01]  /*0cb0*/  DSETP.GE.AND P1, PT, R12, R8, PT ;  /* 0x000000080c00722a */ /* 0x000fe20003f26000 */
[----:B------:R-:W-:-:S13]  /*0cc0*/  CS2R R30, SRZ ;  /* 0x00000000001e7805 */ /* 0x000fda000001ff00 */
[----:B------:R-:W-:Y:S02]  /*0cd0*/  @P1 IMAD.MOV.U32 R30, RZ, RZ, 0x0 ;  /* 0x00000000ff1e1424 */ /* 0x000fe400078e00ff */
[----:B------:R-:W-:-:S07]  /*0ce0*/  @P1 IMAD.MOV.U32 R31, RZ, RZ, 0x40a44000 ;  /* 0x40a44000ff1f1424 */ /* 0x000fce00078e00ff */
.L_x_19:
[----:B------:R-:W-:Y:S05]  /*0cf0*/  BSYNC.RECONVERGENT B0 ;  /* 0x0000000000007941 */ /* 0x000fea0003800200 */
.L_x_18:
[----:B------:R-:W-:Y:S01]  /*0d00*/  DADD R30, R30, R28 ;  /* 0x000000001e1e7229 */ /* 0x000fe2000000001c */
[----:B------:R-:W-:Y:S01]  /*0d10*/  BSSY.RECONVERGENT B0, `(.L_x_20) ;  /* 0x0000013000007945 */ /* 0x000fe20003800200 */
[----:B------:R-:W-:Y:S02]  /*0d20*/  DADD R28, -R12, R18 ;  /* 0x000000000c1c7229 */ /* 0x000fe40000000112 */
[----:B------:R-:W-:Y:S02]  /*0d30*/  DMUL R18, R26, 0.5 ;  /* 0x3fe000001a127828 */ /* 0x000fe40000000000 */
[----:B------:R-:W-:Y:S02]  /*0d40*/  DADD R26, -R12, R20 ;  /* 0x000000000c1a7229 */ /* 0x000fe40000000114 */
[----:B------:R-:W-:Y:S02]  /*0d50*/  DMUL R20, R30, 0.5 ;  /* 0x3fe000001e147828 */ /* 0x000fe40000000000 */
[----:B-----5:R-:W-:-:S02]  /*0d60*/  DSETP.GEU.AND P2, PT, R14, R8, PT ;  /* 0x000000080e00722a */ /* 0x020fc40003f4e000 */
[----:B------:R-:W-:Y:S02]  /*0d70*/  DMUL R18, R18, R28 ;  /* 0x0000001c12127228 */ /* 0x000fe40000000000 */
[----:B------:R-:W-:Y:S02]  /*0d80*/  DSETP.GEU.AND P1, PT, R10, R8, PT ;  /* 0x000000080a00722a */ /* 0x000fe40003f2e000 */
[----:B------:R-:W-:Y:S02]  /*0d90*/  DADD R22, R24, R22 ;  /* 0x0000000018167229 */ /* 0x000fe40000000016 */
[----:B------:R-:W-:Y:S01]  /*0da0*/  DMUL R20, R20, R26 ;  /* 0x0000001a14147228 */ /* 0x000fe20000000000 */
[----:B------:R-:W-:Y:S01]  /*0db0*/  IMAD.MOV.U32 R24, RZ, RZ, 0x0 ;  /* 0x00000000ff187424 */ /* 0x000fe200078e00ff */
[----:B------:R-:W-:Y:S01]  /*0dc0*/  MOV R26, 0x0 ;  /* 0x00000000001a7802 */ /* 0x000fe20000000f00 */
[----:B------:R-:W-:Y:S02]  /*0dd0*/  IMAD.MOV.U32 R27, RZ, RZ, 0x40a9e000 ;  /* 0x40a9e000ff1b7424 */ /* 0x000fe400078e00ff */
[----:B------:R-:W-:Y:S01]  /*0de0*/  IMAD.MOV.U32 R25, RZ, RZ, 0x40a9e000 ;  /* 0x40a9e000ff197424 */ /* 0x000fe200078e00ff */
[----:B------:R-:W-:Y:S06]  /*0df0*/  @!P0 BRA `(.L_x_21) ;  /* 0x0000000000108947 */ /* 0x000fec0003800000 */
[----:B------:R-:W-:Y:S01]  /*0e00*/  DSETP.GE.AND P3, PT, R12, R8, PT ;  /* 0x000000080c00722a */ /* 0x000fe20003f66000 */
[----:B------:R-:W-:-:S13]  /*0e10*/  CS2R R24, SRZ ;  /* 0x0000000000187805 */ /* 0x000fda000001ff00 */
[----:B------:R-:W-:Y:S01]  /*0e20*/  @P3 MOV R24, 0x0 ;  /* 0x0000000000183802 */ /* 0x000fe20000000f00 */
[----:B------:R-:W-:-:S07]  /*0e30*/  @P3 IMAD.MOV.U32 R25, RZ, RZ, 0x40a44000 ;  /* 0x40a44000ff193424 */ /* 0x000fce00078e00ff */
.L_x_21:
[----:B------:R-:W-:Y:S05]  /*0e40*/  BSYNC.RECONVERGENT B0 ;  /* 0x0000000000007941 */ /* 0x000fea0003800200 */
.L_x_20:
[----:B------:R-:W-:Y:S04]  /*0e50*/  BSSY.RECONVERGENT B0, `(.L_x_22) ;  /* 0x0000006000007945 */ /* 0x000fe80003800200 */
[----:B------:R-:W-:Y:S05]  /*0e60*/  @!P2 BRA `(.L_x_23) ;  /* 0x000000000010a947 */ /* 0x000fea0003800000 */
[----:B------:R-:W-:Y:S01]  /*0e70*/  DSETP.GE.AND P2, PT, R14, R8, PT ;  /* 0x000000080e00722a */ /* 0x000fe20003f46000 */
[----:B------:R-:W-:-:S13]  /*0e80*/  CS2R R26, SRZ ;  /* 0x00000000001a7805 */ /* 0x000fda000001ff00 */
[----:B------:R-:W-:Y:S02]  /*0e90*/  @P2 IMAD.MOV.U32 R26, RZ, RZ, 0x0 ;  /* 0x00000000ff1a2424 */ /* 0x000fe400078e00ff */
[----:B------:R-:W-:-:S07]  /*0ea0*/  @P2 IMAD.MOV.U32 R27, RZ, RZ, 0x40a44000 ;  /* 0x40a44000ff1b2424 */ /* 0x000fce00078e00ff */
.L_x_23:
[----:B------:R-:W-:Y:S05]  /*0eb0*/  BSYNC.RECONVERGENT B0 ;  /* 0x0000000000007941 */ /* 0x000fea0003800200 */
.L_x_22:
[----:B------:R-:W-:Y:S01]  /*0ec0*/  DADD R24, R26, R24 ;  /* 0x000000001a187229 */ /* 0x000fe20000000018 */
[----:B------:R-:W-:Y:S01]  /*0ed0*/  BSSY.RECONVERGENT B0, `(.L_x_24) ;  /* 0x000000a000007945 */ /* 0x000fe20003800200 */
[----:B------:R-:W-:Y:S01]  /*0ee0*/  HFMA2 R27, -RZ, RZ, 2.330078125, -512 ;  /* 0x40a9e000ff1b7431 */ /* 0x000fe200000001ff */
[----:B------:R-:W-:Y:S01]  /*0ef0*/  MOV R28, 0x0 ;  /* 0x00000000001c7802 */ /* 0x000fe20000000f00 */
[----:B------:R-:W-:Y:S02]  /*0f00*/  IMAD.MOV.U32 R29, RZ, RZ, 0x40a9e000 ;  /* 0x40a9e000ff1d7424 */ /* 0x000fe400078e00ff */
[----:B------:R-:W-:Y:S01]  /*0f10*/  IMAD.MOV.U32 R26, RZ, RZ, 0x0 ;  /* 0x00000000ff1a7424 */ /* 0x000fe200078e00ff */
[----:B------:R-:W-:Y:S06]  /*0f20*/  @!P1 BRA `(.L_x_25) ;  /* 0x0000000000109947 */ /* 0x000fec0003800000 */
[----:B------:R-:W-:Y:S01]  /*0f30*/  DSETP.GE.AND P1, PT, R10, R8, PT ;  /* 0x000000080a00722a */ /* 0x000fe20003f26000 */
[----:B------:R-:W-:-:S13]  /*0f40*/  CS2R R26, SRZ ;  /* 0x00000000001a7805 */ /* 0x000fda000001ff00 */
[----:B------:R-:W-:Y:S02]  /*0f50*/  @P1 IMAD.MOV.U32 R26, RZ, RZ, 0x0 ;  /* 0x00000000ff1a1424 */ /* 0x000fe400078e00ff */
[----:B------:R-:W-:-:S07]  /*0f60*/  @P1 IMAD.MOV.U32 R27, RZ, RZ, 0x40a44000 ;  /* 0x40a44000ff1b1424 */ /* 0x000fce00078e00ff */
.L_x_25:
[----:B------:R-:W-:Y:S05]  /*0f70*/  BSYNC.RECONVERGENT B0 ;  /* 0x0000000000007941 */ /* 0x000fea0003800200 */
.L_x_24:
[----:B------:R-:W-:Y:S04]  /*0f80*/  BSSY.RECONVERGENT B0, `(.L_x_26) ;  /* 0x0000006000007945 */ /* 0x000fe80003800200 */
[----:B------:R-:W-:Y:S05]  /*0f90*/  @!P0 BRA `(.L_x_27) ;  /* 0x0000000000108947 */ /* 0x000fea0003800000 */
[----:B------:R-:W-:Y:S01]  /*0fa0*/  DSETP.GE.AND P1, PT, R12, R8, PT ;  /* 0x000000080c00722a */ /* 0x000fe20003f26000 */
[----:B------:R-:W-:-:S13]  /*0fb0*/  CS2R R28, SRZ ;  /* 0x00000000001c7805 */ /* 0x000fda000001ff00 */
[----:B------:R-:W-:Y:S01]  /*0fc0*/  @P1 MOV R28, 0x0 ;  /* 0x00000000001c1802 */ /* 0x000fe20000000f00 */
[----:B------:R-:W-:-:S07]  /*0fd0*/  @P1 IMAD.MOV.U32 R29, RZ, RZ, 0x40a44000 ;  /* 0x40a44000ff1d1424 */ /* 0x000fce00078e00ff */
.L_x_27:
[----:B------:R-:W-:Y:S05]  /*0fe0*/  BSYNC.RECONVERGENT B0 ;  /* 0x0000000000007941 */ /* 0x000fea0003800200 */
.L_x_26:
[----:B------:R-:W-:Y:S01]  /*0ff0*/  DADD R26, R28, R26 ;  /* 0x000000001c1a7229 */ /* 0x000fe2000000001a */
[----:B------:R-:W-:Y:S01]  /*1000*/  BSSY.RECONVERGENT B0, `(.L_x_28) ;  /* 0x0000011000007945 */ /* 0x000fe20003800200 */
[C---:B------:R-:W-:Y:S01]  /*1010*/  DADD R4, R12.reuse, -R4 ;  /* 0x000000000c047229 */ /* 0x040fe20000000804 */
[----:B------:R-:W-:Y:S01]  /*1020*/  IMAD.MOV.U32 R30, RZ, RZ, 0x0 ;  /* 0x00000000ff1e7424 */ /* 0x000fe200078e00ff */
[C---:B------:R-:W-:Y:S01]  /*1030*/  DADD R14, R12.reuse, -R14 ;  /* 0x000000000c0e7229 */ /* 0x040fe2000000080e */
[----:B------:R-:W-:Y:S01]  /*1040*/  MOV R31, 0x40a9e000 ;  /* 0x40a9e000001f7802 */ /* 0x000fe20000000f00 */
[----:B------:R-:W-:Y:S01]  /*1050*/  DADD R10, -R12, R10 ;  /* 0x000000000c0a7229 */ /* 0x000fe2000000010a */
[----:B------:R-:W-:Y:S01]  /*1060*/  IMAD.MOV.U32 R28, RZ, RZ, 0x0 ;  /* 0x00000000ff1c7424 */ /* 0x000fe200078e00ff */
[----:B------:R-:W-:Y:S01]  /*1070*/  DSETP.GEU.AND P1, PT, R2, R8, PT ;  /* 0x000000080200722a */ /* 0x000fe20003f2e000 */
[----:B------:R-:W-:Y:S01]  /*1080*/  IMAD.MOV.U32 R29, RZ, RZ, 0x40a9e000 ;  /* 0x40a9e000ff1d7424 */ /* 0x000fe200078e00ff */
[----:B------:R-:W-:-:S02]  /*1090*/  DMUL R22, R22, -0.5 ;  /* 0xbfe0000016167828 */ /* 0x000fc40000000000 */
[----:B------:R-:W-:Y:S02]  /*10a0*/  DMUL R24, R24, -0.5 ;  /* 0xbfe0000018187828 */ /* 0x000fe40000000000 */
[----:B------:R-:W-:Y:S01]  /*10b0*/  DMUL R26, R26, 0.5 ;  /* 0x3fe000001a1a7828 */ /* 0x000fe20000000000 */
[----:B------:R-:W-:Y:S10]  /*10c0*/  @!P0 BRA `(.L_x_29) ;  /* 0x0000000000108947 */ /* 0x000ff40003800000 */
[----:B------:R-:W-:Y:S01]  /*10d0*/  DSETP.GE.AND P0, PT, R12, R8, PT ;  /* 0x000000080c00722a */ /* 0x000fe20003f06000 */
[----:B------:R-:W-:-:S13]  /*10e0*/  CS2R R28, SRZ ;  /* 0x00000000001c7805 */ /* 0x000fda000001ff00 */
[----:B------:R-:W-:Y:S01]  /*10f0*/  @P0 MOV R28, 0x0 ;  /* 0x00000000001c0802 */ /* 0x000fe20000000f00 */
[----:B------:R-:W-:-:S07]  /*1100*/  @P0 IMAD.MOV.U32 R29, RZ, RZ, 0x40a44000 ;  /* 0x40a44000ff1d0424 */ /* 0x000fce00078e00ff */
.L_x_29:
[----:B------:R-:W-:Y:S05]  /*1110*/  BSYNC.RECONVERGENT B0 ;  /* 0x0000000000007941 */ /* 0x000fea0003800200 */
.L_x_28:
[----:B------:R-:W-:Y:S04]  /*1120*/  BSSY.RECONVERGENT B0, `(.L_x_30) ;  /* 0x0000006000007945 */ /* 0x000fe80003800200 */
[----:B------:R-:W-:Y:S05]  /*1130*/  @!P1 BRA `(.L_x_31) ;  /* 0x0000000000109947 */ /* 0x000fea0003800000 */
[----:B------:R-:W-:Y:S01]  /*1140*/  DSETP.GE.AND P0, PT, R2, R8, PT ;  /* 0x000000080200722a */ /* 0x000fe20003f06000 */
[----:B------:R-:W-:-:S13]  /*1150*/  CS2R R30, SRZ ;  /* 0x00000000001e7805 */ /* 0x000fda000001ff00 */
[----:B------:R-:W-:Y:S01]  /*1160*/  @P0 IMAD.MOV.U32 R30, RZ, RZ, 0x0 ;  /* 0x00000000ff1e0424 */ /* 0x000fe200078e00ff */
[----:B------:R-:W-:-:S07]  /*1170*/  @P0 MOV R31, 0x40a44000 ;  /* 0x40a44000001f0802 */ /* 0x000fce0000000f00 */
.L_x_31:
[----:B------:R-:W-:Y:S05]  /*1180*/  BSYNC.RECONVERGENT B0 ;  /* 0x0000000000007941 */ /* 0x000fea0003800200 */
.L_x_30:
[----:B------:R-:W-:Y:S02]  /*1190*/  DADD R28, R30, R28 ;  /* 0x000000001e1c7229 */ /* 0x000fe4000000001c */
[----:B------:R-:W-:Y:S02]  /*11a0*/  DFMA R18, R22, R4, R18 ;  /* 0x000000041612722b */ /* 0x000fe40000000012 */
[----:B------:R-:W-:Y:S01]  /*11b0*/  DFMA R14, R24, R14, R20 ;  /* 0x0000000e180e722b */ /* 0x000fe20000000014 */
[----:B------:R-:W0:Y:S01]  /*11c0*/  LDC.64 R4, c[0x0][0x380] ;  /* 0x0000e000ff047b82 */ /* 0x000e220000000a00 */
[----:B------:R-:W-:Y:S02]  /*11d0*/  DMUL R10, R26, R10 ;  /* 0x0000000a1a0a7228 */ /* 0x000fe40000000000 */
[----:B------:R-:W-:Y:S02]  /*11e0*/  DADD R2, R12, -R2 ;  /* 0x000000000c027229 */ /* 0x000fe40000000802 */
[----:B------:R-:W-:-:S02]  /*11f0*/  DMUL R28, R28, -0.5 ;  /* 0xbfe000001c1c7828 */ /* 0x000fc40000000000 */
[----:B------:R-:W-:-:S06]  /*1200*/  DADD R14, R18, R14 ;  /* 0x00000000120e7229 */ /* 0x000fcc000000000e */
[----:B------:R-:W-:-:S08]  /*1210*/  DFMA R2, R28, R2, R10 ;  /* 0x000000021c02722b */ /* 0x000fd0000000000a */
[----:B------:R-:W-:Y:S01]  /*1220*/  DADD R2, R14, R2 ;  /* 0x000000000e027229 */ /* 0x000fe20000000002 */
[----:B0-----:R-:W-:-:S07]  /*1230*/  IMAD.WIDE R6, R6, 0x8, R4 ;  /* 0x0000000806067825 */ /* 0x001fce00078e0204 */
[----:B------:R-:W-:-:S07]  /*1240*/  DFMA R2, R2, R16, R12 ;  /* 0x000000100202722b */ /* 0x000fce000000000c */
[----:B------:R-:W-:Y:S01]  /*1250*/  STG.E.64 desc[UR4][R6.64], R2 ;  /* 0x0000000206007986 */ /* 0x000fe2000c101b04 */
[----:B------:R-:W-:Y:S05]  /*1260*/  EXIT ;  /* 0x000000000000794d */ /* 0x000fea0003800000 */
        .weak           $__internal_0_$__cuda_sm20_div_rn_f64_full
        .type           $__internal_0_$__cuda_sm20_div_rn_f64_full,@function
        .size           $__internal_0_$__cuda_sm20_div_rn_f64_full,(.L_x_40 - $__internal_0_$__cuda_sm20_div_rn_f64_full)
$__internal_0_$__cuda_sm20_div_rn_f64_full:
[C---:B------:R-:W-:Y:S01]  /*1270*/  FSETP.GEU.AND P0, PT, |R21|.reuse, 1.469367938527859385e-39, PT ;  /* 0x001000001500780b */ /* 0x040fe20003f0e200 */
[----:B------:R-:W-:Y:S01]  /*1280*/  IMAD.MOV.U32 R24, RZ, RZ, 0x1 ;  /* 0x00000001ff187424 */ /* 0x000fe200078e00ff */
[----:B------:R-:W-:Y:S01]  /*1290*/  LOP3.LUT R18, R21, 0x800fffff, RZ, 0xc0, !PT ;  /* 0x800fffff15127812 */ /* 0x000fe200078ec0ff */
[----:B------:R-:W-:Y:S01]  /*12a0*/  BSSY.RECONVERGENT B1, `(.L_x_32) ;  /* 0x0000054000017945 */ /* 0x000fe20003800200 */
[C---:B------:R-:W-:Y:S02]  /*12b0*/  FSETP.GEU.AND P2, PT, |R23|.reuse, 1.469367938527859385e-39, PT ;  /* 0x001000001700780b */ /* 0x040fe40003f4e200 */
[----:B------:R-:W-:Y:S01]  /*12c0*/  LOP3.LUT R19, R18, 0x3ff00000, RZ, 0xfc, !PT ;  /* 0x3ff0000012137812 */ /* 0x000fe200078efcff */
[----:B------:R-:W-:Y:S01]  /*12d0*/  IMAD.MOV.U32 R18, RZ, RZ, R20 ;  /* 0x000000ffff127224 */ /* 0x000fe200078e0014 */
[----:B------:R-:W-:Y:S02]  /*12e0*/  LOP3.LUT R33, R23, 0x7ff00000, RZ, 0xc0, !PT ;  /* 0x7ff0000017217812 */ /* 0x000fe400078ec0ff */
[----:B------:R-:W-:-:S02]  /*12f0*/  MOV R32, 0x1ca00000 ;  /* 0x1ca0000000207802 */ /* 0x000fc40000000f00 */
[----:B------:R-:W-:Y:S01]  /*1300*/  LOP3.LUT R34, R21, 0x7ff00000, RZ, 0xc0, !PT ;  /* 0x7ff0000015227812 */ /* 0x000fe200078ec0ff */
[----:B------:R-:W-:-:S03]  /*1310*/  @!P0 DMUL R18, R20, 8.98846567431157953865e+307 ;  /* 0x7fe0000014128828 */ /* 0x000fc60000000000 */
[----:B------:R-:W-:Y:S02]  /*1320*/  ISETP.GE.U32.AND P1, PT, R33, R34, PT ;  /* 0x000000222100720c */ /* 0x000fe40003f26070 */
[----:B------:R-:W-:Y:S01]  /*1330*/  @!P2 LOP3.LUT R26, R21, 0x7ff00000, RZ, 0xc0, !PT ;  /* 0x7ff00000151aa812 */ /* 0x000fe200078ec0ff */
[----:B------:R-:W0:Y:S03]  /*1340*/  MUFU.RCP64H R25, R19 ;  /* 0x0000001300197308 */ /* 0x000e260000001800 */
[----:B------:R-:W-:Y:S02]  /*1350*/  @!P2 ISETP.GE.U32.AND P3, PT, R33, R26, PT ;  /* 0x0000001a2100a20c */ /* 0x000fe40003f66070 */
[----:B------:R-:W-:Y:S02]  /*1360*/  @!P0 LOP3.LUT R34, R19, 0x7ff00000, RZ, 0xc0, !PT ;  /* 0x7ff0000013228812 */ /* 0x000fe400078ec0ff */
[----:B------:R-:W-:-:S04]  /*1370*/  @!P2 SEL R27, R32, 0x63400000, !P3 ;  /* 0x63400000201ba807 */ /* 0x000fc80005800000 */
[----:B------:R-:W-:-:S04]  /*1380*/  @!P2 LOP3.LUT R30, R27, 0x80000000, R23, 0xf8, !PT ;  /* 0x800000001b1ea812 */ /* 0x000fc800078ef817 */
[----:B------:R-:W-:Y:S01]  /*1390*/  @!P2 LOP3.LUT R31, R30, 0x100000, RZ, 0xfc, !PT ;  /* 0x001000001e1fa812 */ /* 0x000fe200078efcff */
[----:B------:R-:W-:Y:S01]  /*13a0*/  @!P2 IMAD.MOV.U32 R30, RZ, RZ, RZ ;  /* 0x000000ffff1ea224 */ /* 0x000fe200078e00ff */
[----:B0-----:R-:W-:-:S08]  /*13b0*/  DFMA R28, R24, -R18, 1 ;  /* 0x3ff00000181c742b */ /* 0x001fd00000000812 */
[----:B------:R-:W-:-:S08]  /*13c0*/  DFMA R28, R28, R28, R28 ;  /* 0x0000001c1c1c722b */ /* 0x000fd0000000001c */
[----:B------:R-:W-:Y:S01]  /*13d0*/  DFMA R28, R24, R28, R24 ;  /* 0x0000001c181c722b */ /* 0x000fe20000000018 */
[----:B------:R-:W-:Y:S01]  /*13e0*/  SEL R25, R32, 0x63400000, !P1 ;  /* 0x6340000020197807 */ /* 0x000fe20004800000 */
[----:B------:R-:W-:-:S03]  /*13f0*/  IMAD.MOV.U32 R24, RZ, RZ, R22 ;  /* 0x000000ffff187224 */ /* 0x000fc600078e0016 */
[----:B------:R-:W-:-:S03]  /*1400*/  LOP3.LUT R25, R25, 0x800fffff, R23, 0xf8, !PT ;  /* 0x800fffff19197812 */ /* 0x000fc600078ef817 */
[----:B------:R-:W-:-:S03]  /*1410*/  DFMA R26, R28, -R18, 1 ;  /* 0x3ff000001c1a742b */ /* 0x000fc60000000812 */
[----:B------:R-:W-:-:S05]  /*1420*/  @!P2 DFMA R24, R24, 2, -R30 ;  /* 0x400000001818a82b */ /* 0x000fca000000081e */
[----:B------:R-:W-:-:S05]  /*1430*/  DFMA R26, R28, R26, R28 ;  /* 0x0000001a1c1a722b */ /* 0x000fca000000001c */
[----:B------:R-:W-:-:S03]  /*1440*/  @!P2 LOP3.LUT R33, R25, 0x7ff00000, RZ, 0xc0, !PT ;  /* 0x7ff000001921a812 */ /* 0x000fc600078ec0ff */
[----:B------:R-:W-:-:S08]  /*1450*/  DMUL R28, R26, R24 ;  /* 0x000000181a1c7228 */ /* 0x000fd00000000000 */
[----:B------:R-:W-:-:S08]  /*1460*/  DFMA R30, R28, -R18, R24 ;  /* 0x800000121c1e722b */ /* 0x000fd00000000018 */
[----:B------:R-:W-:Y:S01]  /*1470*/  DFMA R30, R26, R30, R28 ;  /* 0x0000001e1a1e722b */ /* 0x000fe2000000001c */
[----:B------:R-:W-:Y:S01]  /*1480*/  IADD3 R26, PT, PT, R33, -0x1, RZ ;  /* 0xffffffff211a7810 */ /* 0x000fe20007ffe0ff */
[----:B------:R-:W-:-:S03]  /*1490*/  VIADD R27, R34, 0xffffffff ;  /* 0xffffffff221b7836 */ /* 0x000fc60000000000 */
[----:B------:R-:W-:-:S04]  /*14a0*/  ISETP.GT.U32.AND P0, PT, R26, 0x7feffffe, PT ;  /* 0x7feffffe1a00780c */ /* 0x000fc80003f04070 */
[----:B------:R-:W-:-:S13]  /*14b0*/  ISETP.GT.U32.OR P0, PT, R27, 0x7feffffe, P0 ;  /* 0x7feffffe1b00780c */ /* 0x000fda0000704470 */
[----:B------:R-:W-:Y:S05]  /*14c0*/  @P0 BRA `(.L_x_33) ;  /* 0x0000000000700947 */ /* 0x000fea0003800000 */
[----:B------:R-:W-:Y:S02]  /*14d0*/  LOP3.LUT R26, R23, 0x7ff00000, RZ, 0xc0, !PT ;  /* 0x7ff00000171a7812 */ /* 0x000fe400078ec0ff */
[----:B------:R-:W-:-:S04]  /*14e0*/  LOP3.LUT R23, R21, 0x7ff00000, RZ, 0xc0, !PT ;  /* 0x7ff0000015177812 */ /* 0x000fc800078ec0ff */
[CC--:B------:R-:W-:Y:S02]  /*14f0*/  VIADDMNMX R22, R26.reuse, -R23.reuse, 0xb9600000, !PT ;  /* 0xb96000001a167446 */ /* 0x0c0fe40007800917 */
[----:B------:R-:W-:Y:S02]  /*1500*/  ISETP.GE.U32.AND P0, PT, R26, R23, PT ;  /* 0x000000171a00720c */ /* 0x000fe40003f06070 */
[----:B------:R-:W-:Y:S02]  /*1510*/  VIMNMX R22, PT, PT, R22, 0x46a00000, PT ;  /* 0x46a0000016167848 */ /* 0x000fe40003fe0100 */
[----:B------:R-:W-:-:S05]  /*1520*/  SEL R23, R32, 0x63400000, !P0 ;  /* 0x6340000020177807 */ /* 0x000fca0004000000 */
[----:B------:R-:W-:Y:S02]  /*1530*/  IMAD.IADD R28, R22, 0x1, -R23 ;  /* 0x00000001161c7824 */ /* 0x000fe400078e0a17 */
[----:B------:R-:W-:-:S03]  /*1540*/  IMAD.MOV.U32 R22, RZ, RZ, RZ ;  /* 0x000000ffff167224 */ /* 0x000fc600078e00ff */
[----:B------:R-:W-:-:S06]  /*1550*/  IADD3 R23, PT, PT, R28, 0x7fe00000, RZ ;  /* 0x7fe000001c177810 */ /* 0x000fcc0007ffe0ff */
[----:B------:R-:W-:-:S10]  /*1560*/  DMUL R26, R30, R22 ;  /* 0x000000161e1a7228 */ /* 0x000fd40000000000 */
[----:B------:R-:W-:-:S13]  /*1570*/  FSETP.GTU.AND P0, PT, |R27|, 1.469367938527859385e-39, PT ;  /* 0x001000001b00780b */ /* 0x000fda0003f0c200 */
[----:B------:R-:W-:Y:S05]  /*1580*/  @P0 BRA `(.L_x_34) ;  /* 0x0000000000940947 */ /* 0x000fea0003800000 */
[----:B------:R-:W-:Y:S01]  /*1590*/  DFMA R18, R30, -R18, R24 ;  /* 0x800000121e12722b */ /* 0x000fe20000000018 */
[----:B------:R-:W-:-:S09]  /*15a0*/  IMAD.MOV.U32 R22, RZ, RZ, RZ ;  /* 0x000000ffff167224 */ /* 0x000fd200078e00ff */
[C---:B------:R-:W-:Y:S02]  /*15b0*/  FSETP.NEU.AND P0, PT, R19.reuse, RZ, PT ;  /* 0x000000ff1300720b */ /* 0x040fe40003f0d000 */
[----:B------:R-:W-:-:S04]  /*15c0*/  LOP3.LUT R21, R19, 0x80000000, R21, 0x48, !PT ;  /* 0x8000000013157812 */ /* 0x000fc800078e4815 */
[----:B------:R-:W-:-:S07]  /*15d0*/  LOP3.LUT R23, R21, R23, RZ, 0xfc, !PT ;  /* 0x0000001715177212 */ /* 0x000fce00078efcff */
[----:B------:R-:W-:Y:S05]  /*15e0*/  @!P0 BRA `(.L_x_34) ;  /* 0x00000000007c8947 */ /* 0x000fea0003800000 */
[----:B------:R-:W-:Y:S01]  /*15f0*/  IADD3 R19, PT, PT, -R28, RZ, RZ ;  /* 0x000000ff1c137210 */ /* 0x000fe20007ffe1ff */
[----:B------:R-:W-:Y:S01]  /*1600*/  IMAD.MOV.U32 R18, RZ, RZ, RZ ;  /* 0x000000ffff127224 */ /* 0x000fe200078e00ff */
[----:B------:R-:W-:-:S05]  /*1610*/  DMUL.RP R22, R30, R22 ;  /* 0x000000161e167228 */ /* 0x000fca0000008000 */
[----:B------:R-:W-:-:S05]  /*1620*/  DFMA R18, R26, -R18, R30 ;  /* 0x800000121a12722b */ /* 0x000fca000000001e */
[----:B------:R-:W-:Y:S02]  /*1630*/  LOP3.LUT R21, R23, R21, RZ, 0x3c, !PT ;  /* 0x0000001517157212 */ /* 0x000fe400078e3cff */
[----:B------:R-:W-:-:S04]  /*1640*/  IADD3 R18, PT, PT, -R28, -0x43300000, RZ ;  /* 0xbcd000001c127810 */ /* 0x000fc80007ffe1ff */
[----:B------:R-:W-:-:S04]  /*1650*/  FSETP.NEU.AND P0, PT, |R19|, R18, PT ;  /* 0x000000121300720b */ /* 0x000fc80003f0d200 */
[----:B------:R-:W-:Y:S02]  /*1660*/  FSEL R26, R22, R26, !P0 ;  /* 0x0000001a161a7208 */ /* 0x000fe40004000000 */
[----:B------:R-:W-:Y:S01]  /*1670*/  FSEL R27, R21, R27, !P0 ;  /* 0x0000001b151b7208 */ /* 0x000fe20004000000 */
[----:B------:R-:W-:Y:S06]  /*1680*/  BRA `(.L_x_34) ;  /* 0x0000000000547947 */ /* 0x000fec0003800000 */
.L_x_33:
[----:B------:R-:W-:-:S14]  /*1690*/  DSETP.NAN.AND P0, PT, R22, R22, PT ;  /* 0x000000161600722a */ /* 0x000fdc0003f08000 */
[----:B------:R-:W-:Y:S05]  /*16a0*/  @P0 BRA `(.L_x_35) ;  /* 0x0000000000440947 */ /* 0x000fea0003800000 */
[----:B------:R-:W-:-:S14]  /*16b0*/  DSETP.NAN.AND P0, PT, R20, R20, PT ;  /* 0x000000141400722a */ /* 0x000fdc0003f08000 */
[----:B------:R-:W-:Y:S05]  /*16c0*/  @P0 BRA `(.L_x_36) ;  /* 0x0000000000300947 */ /* 0x000fea0003800000 */
[----:B------:R-:W-:Y:S01]  /*16d0*/  ISETP.NE.AND P0, PT, R33, R34, PT ;  /* 0x000000222100720c */ /* 0x000fe20003f05270 */
[----:B------:R-:W-:Y:S01]  /*16e0*/  IMAD.MOV.U32 R26, RZ, RZ, 0x0 ;  /* 0x00000000ff1a7424 */ /* 0x000fe200078e00ff */
[----:B------:R-:W-:-:S11]  /*16f0*/  MOV R27, 0xfff80000 ;  /* 0xfff80000001b7802 */ /* 0x000fd60000000f00 */
[----:B------:R-:W-:Y:S05]  /*1700*/  @!P0 BRA `(.L_x_34) ;  /* 0x0000000000348947 */ /* 0x000fea0003800000 */
[----:B------:R-:W-:Y:S02]  /*1710*/  ISETP.NE.AND P0, PT, R33, 0x7ff00000, PT ;  /* 0x7ff000002100780c */ /* 0x000fe40003f05270 */
[----:B------:R-:W-:Y:S02]  /*1720*/  LOP3.LUT R27, R23, 0x80000000, R21, 0x48, !PT ;  /* 0x80000000171b7812 */ /* 0x000fe400078e4815 */
[----:B------:R-:W-:-:S13]  /*1730*/  ISETP.EQ.OR P0, PT, R34, RZ, !P0 ;  /* 0x000000ff2200720c */ /* 0x000fda0004702670 */
[----:B------:R-:W-:Y:S01]  /*1740*/  @P0 LOP3.LUT R18, R27, 0x7ff00000, RZ, 0xfc, !PT ;  /* 0x7ff000001b120812 */ /* 0x000fe200078efcff */
[----:B------:R-:W-:Y:S02]  /*1750*/  @!P0 IMAD.MOV.U32 R26, RZ, RZ, RZ ;  /* 0x000000ffff1a8224 */ /* 0x000fe400078e00ff */
[----:B------:R-:W-:Y:S01]  /*1760*/  @P0 IMAD.MOV.U32 R26, RZ, RZ, RZ ;  /* 0x000000ffff1a0224 */ /* 0x000fe200078e00ff */
[----:B------:R-:W-:Y:S01]  /*1770*/  @P0 MOV R27, R18 ;  /* 0x00000012001b0202 */ /* 0x000fe20000000f00 */
[----:B------:R-:W-:Y:S06]  /*1780*/  BRA `(.L_x_34) ;  /* 0x0000000000147947 */ /* 0x000fec0003800000 */
.L_x_36:
[----:B------:R-:W-:Y:S01]  /*1790*/  LOP3.LUT R27, R21, 0x80000, RZ, 0xfc, !PT ;  /* 0x00080000151b7812 */ /* 0x000fe200078efcff */
[----:B------:R-:W-:Y:S01]  /*17a0*/  IMAD.MOV.U32 R26, RZ, RZ, R20 ;  /* 0x000000ffff1a7224 */ /* 0x000fe200078e0014 */
[----:B------:R-:W-:Y:S06]  /*17b0*/  BRA `(.L_x_34) ;  /* 0x0000000000087947 */ /* 0x000fec0003800000 */
.L_x_35:
[----:B------:R-:W-:Y:S01]  /*17c0*/  LOP3.LUT R27, R23, 0x80000, RZ, 0xfc, !PT ;  /* 0x00080000171b7812 */ /* 0x000fe200078efcff */
[----:B------:R-:W-:-:S07]  /*17d0*/  IMAD.MOV.U32 R26, RZ, RZ, R22 ;  /* 0x000000ffff1a7224 */ /* 0x000fce00078e0016 */
.L_x_34:
[----:B------:R-:W-:Y:S05]  /*17e0*/  BSYNC.RECONVERGENT B1 ;  /* 0x0000000000017941 */ /* 0x000fea0003800200 */
.L_x_32:
[----:B------:R-:W-:Y:S01]  /*17f0*/  MOV R18, R0 ;  /* 0x0000000000127202 */ /* 0x000fe20000000f00 */
[----:B------:R-:W-:-:S04]  /*1800*/  IMAD.MOV.U32 R19, RZ, RZ, 0x0 ;  /* 0x00000000ff137424 */ /* 0x000fc800078e00ff */
[----:B------:R-:W-:Y:S05]  /*1810*/  RET.REL.NODEC R18 `(_Z5solvePdS_) ;  /* 0xffffffe412f87950 */ /* 0x000fea0003c3ffff */
.L_x_37:
[----:B------:R-:W-:-:S00]  /*1820*/  BRA `(.L_x_37) ;  /* 0xfffffffc00fc7947 */ /* 0x000fc0000383ffff */
[----:B------:R-:W-:-:S00]  /*1830*/  NOP ;  /* 0x0000000000007918 */ /* 0x000fc00000000000 */
        /* <DEDUP_REMOVED lines=12> */
.L_x_40:


//--------------------- .text._Z4initPd           --------------------------
	.section	.text._Z4initPd,"ax",@progbits
	.align	128
        .global         _Z4initPd
        .type           _Z4initPd,@function
        .size           _Z4initPd,(.L_x_42 - _Z4initPd)
        .other          _Z4initPd,@"STO_CUDA_ENTRY STV_DEFAULT"
_Z4initPd:
.text._Z4initPd:
[----:B------:R-:W-:Y:S08]  /*0000*/  LDC R1, c[0x0][0x37c] ;  /* 0x0000df00ff017b82 */ /* 0x000ff00000000800 */
[----:B------:R-:W0:Y:S01]  /*0010*/  LDC.64 R2, c[0x4][0x20] ;  /* 0x01000800ff027b82 */ /* 0x000e220000000a00 */
[----:B------:R-:W0:Y:S02]  /*0020*/  LDCU.64 UR4, c[0x0][0x358] ;  /* 0x00006b00ff0477ac */ /* 0x000e240008000a00 */
[----:B0-----:R0:W2:Y:S01]  /*0030*/  LDG.E R9, desc[UR4][R2.64] ;  /* 0x0000000402097981 */ /* 0x0010a2000c1e1900 */
[----:B------:R-:W1:Y:S01]  /*0040*/  LDCU UR6, c[0x0][0x360] ;  /* 0x00006c00ff0677ac */ /* 0x000e620008000800 */
[----:B------:R-:W1:Y:S01]  /*0050*/  S2R R0, SR_TID.X ;  /* 0x0000000000007919 */ /* 0x000e620000002100 */
[----:B------:R-:W3:Y:S01]  /*0060*/  LDCU UR7, c[0x0][0x364] ;  /* 0x00006c80ff0777ac */ /* 0x000ee20008000800 */
[----:B------:R-:W1:Y:S01]  /*0070*/  S2R R5, SR_CTAID.X ;  /* 0x0000000000057919 */ /* 0x000e620000002500 */
[----:B------:R-:W4:Y:S01]  /*0080*/  LDCU UR8, c[0x0][0x368] ;  /* 0x00006d00ff0877ac */ /* 0x000f220008000800 */
[----:B------:R-:W3:Y:S01]  /*0090*/  S2R R7, SR_TID.Y ;  /* 0x0000000000077919 */ /* 0x000ee20000002200 */
[----:B------:R-:W3:Y:S01]  /*00a0*/  S2R R4, SR_CTAID.Y ;  /* 0x0000000000047919 */ /* 0x000ee20000002600 */
[----:B------:R-:W4:Y:S01]  /*00b0*/  S2R R6, SR_TID.Z ;  /* 0x0000000000067919 */ /* 0x000f220000002300 */
[----:B------:R-:W4:Y:S01]  /*00c0*/  S2R R11, SR_CTAID.Z ;  /* 0x00000000000b7919 */ /* 0x000f220000002700 */
[----:B-1----:R-:W-:-:S02]  /*00d0*/  IMAD R0, R5, UR6, R0 ;  /* 0x0000000605007c24 */ /* 0x002fc4000f8e0200 */
[----:B---3--:R-:W-:Y:S02]  /*00e0*/  IMAD R7, R4, UR7, R7 ;  /* 0x0000000704077c24 */ /* 0x008fe4000f8e0207 */
[----:B----4-:R-:W-:-:S05]  /*00f0*/  IMAD R6, R11, UR8, R6 ;  /* 0x000000080b067c24 */ /* 0x010fca000f8e0206 */
[----:B0-----:R-:W-:-:S04]  /*0100*/  VIMNMX3 R2, R0, R7, R6, !PT ;  /* 0x000000070002720f */ /* 0x001fc80007800106 */
[----:B--2---:R-:W-:-:S13]  /*0110*/  ISETP.GE.AND P0, PT, R2, R9, PT ;  /* 0x000000090200720c */ /* 0x004fda0003f06270 */
[----:B------:R-:W-:Y:S05]  /*0120*/  @P0 EXIT ;  /* 0x000000000000094d */ /* 0x000fea0003800000 */
[----:B------:R-:W-:-:S04]  /*0130*/  IADD3 R3, PT, PT, R9, -0x1, RZ ;  /* 0xffffffff09037810 */ /* 0x000fc80007ffe0ff */
[----:B------:R-:W-:-:S04]  /*0140*/  ISETP.GE.U32.AND P0, PT, R0, R3, PT ;  /* 0x000000030000720c */ /* 0x000fc80003f06070 */
[----:B------:R-:W-:-:S04]  /*0150*/  ISETP.LT.OR P0, PT, R0, 0x1, P0 ;  /* 0x000000010000780c */ /* 0x000fc80000701670 */
[----:B------:R-:W-:-:S04]  /*0160*/  ISETP.EQ.OR P0, PT, R7, RZ, P0 ;  /* 0x000000ff0700720c */ /* 0x000fc80000702670 */
[----:B------:R-:W-:-:S04]  /*0170*/  ISETP.GE.U32.OR P0, PT, R7, R3, P0 ;  /* 0x000000030700720c */ /* 0x000fc80000706470 */
[----:B------:R-:W-:-:S04]  /*0180*/  ISETP.EQ.OR P0, PT, R6, RZ, P0 ;  /* 0x000000ff0600720c */ /* 0x000fc80000702670 */
[----:B------:R-:W-:-:S13]  /*0190*/  ISETP.GE.U32.OR P0, PT, R6, R3, P0 ;  /* 0x000000030600720c */ /* 0x000fda0000706470 */
[----:B------:R-:W-:Y:S05]  /*01a0*/  @P0 BRA `(.L_x_38) ;  /* 0x0000000000200947 */ /* 0x000fea0003800000 */
[----:B------:R-:W0:Y:S08]  /*01b0*/  LDC.64 R2, c[0x4][0x10] ;  /* 0x01000400ff027b82 */ /* 0x000e300000000a00 */
[----:B------:R-:W1:Y:S01]  /*01c0*/  LDC.64 R4, c[0x0][0x380] ;  /* 0x0000e000ff047b82 */ /* 0x000e620000000a00 */
[----:B0-----:R-:W2:Y:S01]  /*01d0*/  LDG.E.64 R2, desc[UR4][R2.64] ;  /* 0x0000000402027981 */ /* 0x001ea2000c1e1b00 */
[----:B------:R-:W-:-:S04]  /*01e0*/  IMAD R6, R6, R9, R7 ;  /* 0x0000000906067224 */ /* 0x000fc800078e0207 */
[----:B------:R-:W-:-:S04]  /*01f0*/  IMAD R9, R9, R6, R0 ;  /* 0x0000000609097224 */ /* 0x000fc800078e0200 */
[----:B-1----:R-:W-:-:S05]  /*0200*/  IMAD.WIDE R4, R9, 0x8, R4 ;  /* 0x0000000809047825 */ /* 0x002fca00078e0204 */
[----:B--2---:R-:W-:Y:S01]  /*0210*/  STG.E.64 desc[UR4][R4.64], R2 ;  /* 0x0000000204007986 */ /* 0x004fe2000c101b04 */
[----:B------:R-:W-:Y:S05]  /*0220*/  EXIT ;  /* 0x000000000000794d */ /* 0x000fea0003800000 */
.L_x_38:
        /* <DEDUP_REMOVED lines=8> */
.L_x_39:
        /* <DEDUP_REMOVED lines=13> */
.L_x_42:


//--------------------- .nv.shared.reserved.0     --------------------------
	.section	.nv.shared.reserved.0,"aw",@nobits
	.weak		__nv_reservedSMEM_offset_0_alias
	.size		__nv_reservedSMEM_offset_0_alias, 0, 64
	.other		__nv_reservedSMEM_offset_0_alias,@"STO_CUDA_RESERVED_SHARED STV_DEFAULT"
__nv_reservedSMEM_offset_0_alias:
	.zero		0
	.zero		64


//--------------------- .nv.global                --------------------------
	.section	.nv.global,"aw",@nobits
	.align	8
.nv.global:
	.type		initial_d,@object
	.size		initial_d,(dt_d - initial_d)
initial_d:
	.zero		8
	.type		dt_d,@object
	.size		dt_d,(delt_d - dt_d)
dt_d:
	.zero		8
	.type		delt_d,@object
	.size		delt_d,(freeze_temp_d - delt_d)
delt_d:
	.zero		8
	.type		freeze_temp_d,@object
	.size		freeze_temp_d,(dx_d - freeze_temp_d)
freeze_temp_d:
	.zero		8
	.type		dx_d,@object
	.size		dx_d,(bound_d - dx_d)
dx_d:
	.zero		8
	.type		bound_d,@object
	.size		bound_d,(problem_size_d - bound_d)
bound_d:
	.zero		8
	.type		problem_size_d,@object
	.size		problem_size_d,(.L_4 - problem_size_d)
problem_size_d:
	.zero		4
.L_4:


//--------------------- .nv.constant0._Z5solvePdS_ --------------------------
	.section	.nv.constant0._Z5solvePdS_,"a",@progbits
	.sectionflags	@""
	.align	4
.nv.constant0._Z5solvePdS_:
	.zero		912


//--------------------- .nv.constant0._Z4initPd   --------------------------
	.section	.nv.constant0._Z4initPd,"a",@progbits
	.sectionflags	@""
	.align	4
.nv.constant0._Z4initPd:
	.zero		904


//--------------------- SYMBOLS --------------------------

	.type		.nv.reservedSmem.offset0,@object
	.size		.nv.reservedSmem.offset0,0x4
